//
// Generated by NVIDIA NVVM Compiler
//
// Compiler Build ID: CL-36424714
// Cuda compilation tools, release 13.0, V13.0.88
// Based on NVVM 20.0.0
//

.version 9.0
.target sm_100
.address_size 64

	// .globl	_Z15matrixMulKernelIfEvPT_PKS0_S3_m
.global .align 1 .b8 _ZN34_INTERNAL_99012b17_4_k_cu_e35814154cuda3std3__45__cpo5beginE[1];
.global .align 1 .b8 _ZN34_INTERNAL_99012b17_4_k_cu_e35814154cuda3std3__45__cpo3endE[1];
.global .align 1 .b8 _ZN34_INTERNAL_99012b17_4_k_cu_e35814154cuda3std3__45__cpo6cbeginE[1];
.global .align 1 .b8 _ZN34_INTERNAL_99012b17_4_k_cu_e35814154cuda3std3__45__cpo4cendE[1];
.global .align 1 .b8 _ZN34_INTERNAL_99012b17_4_k_cu_e35814154cuda3std3__45__cpo6rbeginE[1];
.global .align 1 .b8 _ZN34_INTERNAL_99012b17_4_k_cu_e35814154cuda3std3__45__cpo4rendE[1];
.global .align 1 .b8 _ZN34_INTERNAL_99012b17_4_k_cu_e35814154cuda3std3__45__cpo7crbeginE[1];
.global .align 1 .b8 _ZN34_INTERNAL_99012b17_4_k_cu_e35814154cuda3std3__45__cpo5crendE[1];
.global .align 1 .b8 _ZN34_INTERNAL_99012b17_4_k_cu_e35814154cuda3std3__436_GLOBAL__N__99012b17_4_k_cu_e35814156ignoreE[1];
.global .align 1 .b8 _ZN34_INTERNAL_99012b17_4_k_cu_e35814154cuda3std3__419piecewise_constructE[1];
.global .align 1 .b8 _ZN34_INTERNAL_99012b17_4_k_cu_e35814154cuda3std3__48in_placeE[1];
.global .align 1 .b8 _ZN34_INTERNAL_99012b17_4_k_cu_e35814154cuda3std3__420unreachable_sentinelE[1];
.global .align 1 .b8 _ZN34_INTERNAL_99012b17_4_k_cu_e35814154cuda3std3__47nulloptE[1];
.global .align 1 .b8 _ZN34_INTERNAL_99012b17_4_k_cu_e35814154cuda3std3__48unexpectE[1];
.global .align 1 .b8 _ZN34_INTERNAL_99012b17_4_k_cu_e35814154cuda3std6ranges3__45__cpo4swapE[1];
.global .align 1 .b8 _ZN34_INTERNAL_99012b17_4_k_cu_e35814154cuda3std6ranges3__45__cpo9iter_moveE[1];
.global .align 1 .b8 _ZN34_INTERNAL_99012b17_4_k_cu_e35814154cuda3std6ranges3__45__cpo5beginE[1];
.global .align 1 .b8 _ZN34_INTERNAL_99012b17_4_k_cu_e35814154cuda3std6ranges3__45__cpo3endE[1];
.global .align 1 .b8 _ZN34_INTERNAL_99012b17_4_k_cu_e35814154cuda3std6ranges3__45__cpo6cbeginE[1];
.global .align 1 .b8 _ZN34_INTERNAL_99012b17_4_k_cu_e35814154cuda3std6ranges3__45__cpo4cendE[1];
.global .align 1 .b8 _ZN34_INTERNAL_99012b17_4_k_cu_e35814154cuda3std6ranges3__45__cpo7advanceE[1];
.global .align 1 .b8 _ZN34_INTERNAL_99012b17_4_k_cu_e35814154cuda3std6ranges3__45__cpo9iter_swapE[1];
.global .align 1 .b8 _ZN34_INTERNAL_99012b17_4_k_cu_e35814154cuda3std6ranges3__45__cpo4nextE[1];
.global .align 1 .b8 _ZN34_INTERNAL_99012b17_4_k_cu_e35814154cuda3std6ranges3__45__cpo4prevE[1];
.global .align 1 .b8 _ZN34_INTERNAL_99012b17_4_k_cu_e35814154cuda3std6ranges3__45__cpo4dataE[1];
.global .align 1 .b8 _ZN34_INTERNAL_99012b17_4_k_cu_e35814154cuda3std6ranges3__45__cpo5cdataE[1];
.global .align 1 .b8 _ZN34_INTERNAL_99012b17_4_k_cu_e35814154cuda3std6ranges3__45__cpo4sizeE[1];
.global .align 1 .b8 _ZN34_INTERNAL_99012b17_4_k_cu_e35814154cuda3std6ranges3__45__cpo5ssizeE[1];
.global .align 1 .b8 _ZN34_INTERNAL_99012b17_4_k_cu_e35814154cuda3std6ranges3__45__cpo8distanceE[1];
.global .align 1 .b8 _ZN34_INTERNAL_99012b17_4_k_cu_e35814156thrust24THRUST_300001_SM_1000_NS8cuda_cub3parE[1];
.global .align 1 .b8 _ZN34_INTERNAL_99012b17_4_k_cu_e35814156thrust24THRUST_300001_SM_1000_NS8cuda_cub10par_nosyncE[1];
.global .align 1 .b8 _ZN34_INTERNAL_99012b17_4_k_cu_e35814156thrust24THRUST_300001_SM_1000_NS6system6detail10sequential3seqE[1];
.global .align 1 .b8 _ZN34_INTERNAL_99012b17_4_k_cu_e35814156thrust24THRUST_300001_SM_1000_NS12placeholders2_1E[1];
.global .align 1 .b8 _ZN34_INTERNAL_99012b17_4_k_cu_e35814156thrust24THRUST_300001_SM_1000_NS12placeholders2_2E[1];
.global .align 1 .b8 _ZN34_INTERNAL_99012b17_4_k_cu_e35814156thrust24THRUST_300001_SM_1000_NS12placeholders2_3E[1];
.global .align 1 .b8 _ZN34_INTERNAL_99012b17_4_k_cu_e35814156thrust24THRUST_300001_SM_1000_NS12placeholders2_4E[1];
.global .align 1 .b8 _ZN34_INTERNAL_99012b17_4_k_cu_e35814156thrust24THRUST_300001_SM_1000_NS12placeholders2_5E[1];
.global .align 1 .b8 _ZN34_INTERNAL_99012b17_4_k_cu_e35814156thrust24THRUST_300001_SM_1000_NS12placeholders2_6E[1];
.global .align 1 .b8 _ZN34_INTERNAL_99012b17_4_k_cu_e35814156thrust24THRUST_300001_SM_1000_NS12placeholders2_7E[1];
.global .align 1 .b8 _ZN34_INTERNAL_99012b17_4_k_cu_e35814156thrust24THRUST_300001_SM_1000_NS12placeholders2_8E[1];
.global .align 1 .b8 _ZN34_INTERNAL_99012b17_4_k_cu_e35814156thrust24THRUST_300001_SM_1000_NS12placeholders2_9E[1];
.global .align 1 .b8 _ZN34_INTERNAL_99012b17_4_k_cu_e35814156thrust24THRUST_300001_SM_1000_NS12placeholders3_10E[1];
.global .align 1 .b8 _ZN34_INTERNAL_99012b17_4_k_cu_e35814156thrust24THRUST_300001_SM_1000_NS3seqE[1];

.visible .entry _Z15matrixMulKernelIfEvPT_PKS0_S3_m(
	.param .u64 .ptr .align 1 _Z15matrixMulKernelIfEvPT_PKS0_S3_m_param_0,
	.param .u64 .ptr .align 1 _Z15matrixMulKernelIfEvPT_PKS0_S3_m_param_1,
	.param .u64 .ptr .align 1 _Z15matrixMulKernelIfEvPT_PKS0_S3_m_param_2,
	.param .u64 _Z15matrixMulKernelIfEvPT_PKS0_S3_m_param_3
)
{
	.reg .pred 	%p<11>;
	.reg .b32 	%f<61>;
	.reg .b64 	%rd<101>;

	ld.param.u64 	%rd31, [_Z15matrixMulKernelIfEvPT_PKS0_S3_m_param_0];
	ld.param.u64 	%rd29, [_Z15matrixMulKernelIfEvPT_PKS0_S3_m_param_1];
	ld.param.u64 	%rd32, [_Z15matrixMulKernelIfEvPT_PKS0_S3_m_param_2];
	ld.param.u64 	%rd30, [_Z15matrixMulKernelIfEvPT_PKS0_S3_m_param_3];
	cvta.to.global.u64 	%rd1, %rd31;
	cvta.to.global.u64 	%rd2, %rd32;
	setp.eq.s64 	%p1, %rd30, 0;
	@%p1 bra 	$L__BB0_16;
	and.b64  	%rd3, %rd30, 7;
	and.b64  	%rd4, %rd30, 3;
	and.b64  	%rd5, %rd30, -8;
	and.b64  	%rd6, %rd30, 1;
	shl.b64 	%rd7, %rd30, 2;
	cvta.to.global.u64 	%rd8, %rd29;
	mov.b64 	%rd93, 0;
$L__BB0_2:
	mul.lo.s64 	%rd10, %rd93, %rd30;
	mov.b64 	%rd94, 0;
$L__BB0_3:
	setp.lt.u64 	%p2, %rd30, 8;
	add.s64 	%rd36, %rd94, %rd10;
	shl.b64 	%rd37, %rd36, 2;
	add.s64 	%rd12, %rd8, %rd37;
	mul.lo.s64 	%rd13, %rd94, %rd30;
	mov.b64 	%rd99, 0;
	@%p2 bra 	$L__BB0_6;
	mad.lo.s64 	%rd38, %rd7, %rd93, %rd1;
	add.s64 	%rd96, %rd38, 16;
	mad.lo.s64 	%rd39, %rd7, %rd94, %rd2;
	add.s64 	%rd95, %rd39, 16;
	mov.u64 	%rd97, %rd5;
$L__BB0_5:
	.pragma "nounroll";
	ld.global.f32 	%f1, [%rd12];
	ld.global.f32 	%f2, [%rd95+-16];
	ld.global.f32 	%f3, [%rd96+-16];
	fma.rn.f32 	%f4, %f1, %f2, %f3;
	st.global.f32 	[%rd96+-16], %f4;
	ld.global.f32 	%f5, [%rd12];
	ld.global.f32 	%f6, [%rd95+-12];
	ld.global.f32 	%f7, [%rd96+-12];
	fma.rn.f32 	%f8, %f5, %f6, %f7;
	st.global.f32 	[%rd96+-12], %f8;
	ld.global.f32 	%f9, [%rd12];
	ld.global.f32 	%f10, [%rd95+-8];
	ld.global.f32 	%f11, [%rd96+-8];
	fma.rn.f32 	%f12, %f9, %f10, %f11;
	st.global.f32 	[%rd96+-8], %f12;
	ld.global.f32 	%f13, [%rd12];
	ld.global.f32 	%f14, [%rd95+-4];
	ld.global.f32 	%f15, [%rd96+-4];
	fma.rn.f32 	%f16, %f13, %f14, %f15;
	st.global.f32 	[%rd96+-4], %f16;
	ld.global.f32 	%f17, [%rd12];
	ld.global.f32 	%f18, [%rd95];
	ld.global.f32 	%f19, [%rd96];
	fma.rn.f32 	%f20, %f17, %f18, %f19;
	st.global.f32 	[%rd96], %f20;
	ld.global.f32 	%f21, [%rd12];
	ld.global.f32 	%f22, [%rd95+4];
	ld.global.f32 	%f23, [%rd96+4];
	fma.rn.f32 	%f24, %f21, %f22, %f23;
	st.global.f32 	[%rd96+4], %f24;
	ld.global.f32 	%f25, [%rd12];
	ld.global.f32 	%f26, [%rd95+8];
	ld.global.f32 	%f27, [%rd96+8];
	fma.rn.f32 	%f28, %f25, %f26, %f27;
	st.global.f32 	[%rd96+8], %f28;
	ld.global.f32 	%f29, [%rd12];
	ld.global.f32 	%f30, [%rd95+12];
	ld.global.f32 	%f31, [%rd96+12];
	fma.rn.f32 	%f32, %f29, %f30, %f31;
	st.global.f32 	[%rd96+12], %f32;
	add.s64 	%rd97, %rd97, -8;
	add.s64 	%rd96, %rd96, 32;
	add.s64 	%rd95, %rd95, 32;
	setp.ne.s64 	%p3, %rd97, 0;
	mov.u64 	%rd99, %rd5;
	@%p3 bra 	$L__BB0_5;
$L__BB0_6:
	setp.eq.s64 	%p4, %rd3, 0;
	@%p4 bra 	$L__BB0_14;
	add.s64 	%rd40, %rd3, -1;
	setp.lt.u64 	%p5, %rd40, 3;
	@%p5 bra 	$L__BB0_9;
	ld.global.f32 	%f33, [%rd12];
	add.s64 	%rd41, %rd99, %rd13;
	shl.b64 	%rd42, %rd41, 2;
	add.s64 	%rd43, %rd2, %rd42;
	ld.global.f32 	%f34, [%rd43];
	add.s64 	%rd44, %rd99, %rd10;
	shl.b64 	%rd45, %rd44, 2;
	add.s64 	%rd46, %rd1, %rd45;
	ld.global.f32 	%f35, [%rd46];
	fma.rn.f32 	%f36, %f33, %f34, %f35;
	st.global.f32 	[%rd46], %f36;
	add.s64 	%rd47, %rd99, 1;
	and.b64  	%rd48, %rd47, 4294967295;
	ld.global.f32 	%f37, [%rd12];
	add.s64 	%rd49, %rd48, %rd13;
	shl.b64 	%rd50, %rd49, 2;
	add.s64 	%rd51, %rd2, %rd50;
	ld.global.f32 	%f38, [%rd51];
	add.s64 	%rd52, %rd48, %rd10;
	shl.b64 	%rd53, %rd52, 2;
	add.s64 	%rd54, %rd1, %rd53;
	ld.global.f32 	%f39, [%rd54];
	fma.rn.f32 	%f40, %f37, %f38, %f39;
	st.global.f32 	[%rd54], %f40;
	add.s64 	%rd55, %rd99, 2;
	and.b64  	%rd56, %rd55, 4294967295;
	ld.global.f32 	%f41, [%rd12];
	add.s64 	%rd57, %rd56, %rd13;
	shl.b64 	%rd58, %rd57, 2;
	add.s64 	%rd59, %rd2, %rd58;
	ld.global.f32 	%f42, [%rd59];
	add.s64 	%rd60, %rd56, %rd10;
	shl.b64 	%rd61, %rd60, 2;
	add.s64 	%rd62, %rd1, %rd61;
	ld.global.f32 	%f43, [%rd62];
	fma.rn.f32 	%f44, %f41, %f42, %f43;
	st.global.f32 	[%rd62], %f44;
	add.s64 	%rd63, %rd99, 3;
	and.b64  	%rd64, %rd63, 4294967295;
	ld.global.f32 	%f45, [%rd12];
	add.s64 	%rd65, %rd64, %rd13;
	shl.b64 	%rd66, %rd65, 2;
	add.s64 	%rd67, %rd2, %rd66;
	ld.global.f32 	%f46, [%rd67];
	add.s64 	%rd68, %rd64, %rd10;
	shl.b64 	%rd69, %rd68, 2;
	add.s64 	%rd70, %rd1, %rd69;
	ld.global.f32 	%f47, [%rd70];
	fma.rn.f32 	%f48, %f45, %f46, %f47;
	st.global.f32 	[%rd70], %f48;
	add.s64 	%rd71, %rd99, 4;
	and.b64  	%rd99, %rd71, 4294967295;
$L__BB0_9:
	setp.eq.s64 	%p6, %rd4, 0;
	@%p6 bra 	$L__BB0_14;
	setp.eq.s64 	%p7, %rd4, 1;
	@%p7 bra 	$L__BB0_12;
	ld.global.f32 	%f49, [%rd12];
	add.s64 	%rd72, %rd99, %rd13;
	shl.b64 	%rd73, %rd72, 2;
	add.s64 	%rd74, %rd2, %rd73;
	ld.global.f32 	%f50, [%rd74];
	add.s64 	%rd75, %rd99, %rd10;
	shl.b64 	%rd76, %rd75, 2;
	add.s64 	%rd77, %rd1, %rd76;
	ld.global.f32 	%f51, [%rd77];
	fma.rn.f32 	%f52, %f49, %f50, %f51;
	st.global.f32 	[%rd77], %f52;
	add.s64 	%rd78, %rd99, 1;
	and.b64  	%rd79, %rd78, 4294967295;
	ld.global.f32 	%f53, [%rd12];
	add.s64 	%rd80, %rd79, %rd13;
	shl.b64 	%rd81, %rd80, 2;
	add.s64 	%rd82, %rd2, %rd81;
	ld.global.f32 	%f54, [%rd82];
	add.s64 	%rd83, %rd79, %rd10;
	shl.b64 	%rd84, %rd83, 2;
	add.s64 	%rd85, %rd1, %rd84;
	ld.global.f32 	%f55, [%rd85];
	fma.rn.f32 	%f56, %f53, %f54, %f55;
	st.global.f32 	[%rd85], %f56;
	add.s64 	%rd86, %rd99, 2;
	and.b64  	%rd99, %rd86, 4294967295;
$L__BB0_12:
	setp.eq.s64 	%p8, %rd6, 0;
	@%p8 bra 	$L__BB0_14;
	ld.global.f32 	%f57, [%rd12];
	add.s64 	%rd87, %rd99, %rd13;
	shl.b64 	%rd88, %rd87, 2;
	add.s64 	%rd89, %rd2, %rd88;
	ld.global.f32 	%f58, [%rd89];
	add.s64 	%rd90, %rd99, %rd10;
	shl.b64 	%rd91, %rd90, 2;
	add.s64 	%rd92, %rd1, %rd91;
	ld.global.f32 	%f59, [%rd92];
	fma.rn.f32 	%f60, %f57, %f58, %f59;
	st.global.f32 	[%rd92], %f60;
$L__BB0_14:
	add.s64 	%rd94, %rd94, 1;
	setp.gt.u64 	%p9, %rd30, %rd94;
	@%p9 bra 	$L__BB0_3;
	add.s64 	%rd93, %rd93, 1;
	setp.gt.u64 	%p10, %rd30, %rd93;
	@%p10 bra 	$L__BB0_2;
$L__BB0_16:
	ret;

}
	// .globl	_ZN3cub18CUB_300001_SM_10006detail11EmptyKernelIvEEvv
.visible .entry _ZN3cub18CUB_300001_SM_10006detail11EmptyKernelIvEEvv()
{


	ret;

}
	// .globl	_ZN3cub18CUB_300001_SM_10006detail8for_each13static_kernelINS2_12policy_hub_t12policy_500_tEmN6thrust24THRUST_300001_SM_1000_NS8cuda_cub20__uninitialized_fill7functorINS7_10device_ptrIfEEfEEEEvT0_T1_
.visible .entry _ZN3cub18CUB_300001_SM_10006detail8for_each13static_kernelINS2_12policy_hub_t12policy_500_tEmN6thrust24THRUST_300001_SM_1000_NS8cuda_cub20__uninitialized_fill7functorINS7_10device_ptrIfEEfEEEEvT0_T1_(
	.param .u64 _ZN3cub18CUB_300001_SM_10006detail8for_each13static_kernelINS2_12policy_hub_t12policy_500_tEmN6thrust24THRUST_300001_SM_1000_NS8cuda_cub20__uninitialized_fill7functorINS7_10device_ptrIfEEfEEEEvT0_T1__param_0,
	.param .align 8 .b8 _ZN3cub18CUB_300001_SM_10006detail8for_each13static_kernelINS2_12policy_hub_t12policy_500_tEmN6thrust24THRUST_300001_SM_1000_NS8cuda_cub20__uninitialized_fill7functorINS7_10device_ptrIfEEfEEEEvT0_T1__param_1[16]
)
.maxntid 256
{
	.reg .pred 	%p<4>;
	.reg .b16 	%rs<5>;
	.reg .b32 	%r<10>;
	.reg .b32 	%f<3>;
	.reg .b64 	%rd<16>;

	ld.param.f32 	%f2, [_ZN3cub18CUB_300001_SM_10006detail8for_each13static_kernelINS2_12policy_hub_t12policy_500_tEmN6thrust24THRUST_300001_SM_1000_NS8cuda_cub20__uninitialized_fill7functorINS7_10device_ptrIfEEfEEEEvT0_T1__param_1+8];
	ld.param.u64 	%rd4, [_ZN3cub18CUB_300001_SM_10006detail8for_each13static_kernelINS2_12policy_hub_t12policy_500_tEmN6thrust24THRUST_300001_SM_1000_NS8cuda_cub20__uninitialized_fill7functorINS7_10device_ptrIfEEfEEEEvT0_T1__param_1];
	ld.param.u64 	%rd5, [_ZN3cub18CUB_300001_SM_10006detail8for_each13static_kernelINS2_12policy_hub_t12policy_500_tEmN6thrust24THRUST_300001_SM_1000_NS8cuda_cub20__uninitialized_fill7functorINS7_10device_ptrIfEEfEEEEvT0_T1__param_0];
	mov.u32 	%r7, %ctaid.x;
	mul.wide.u32 	%rd1, %r7, 512;
	sub.s64 	%rd2, %rd5, %rd1;
	setp.lt.u64 	%p1, %rd2, 512;
	@%p1 bra 	$L__BB2_2;
	mov.u32 	%r9, %tid.x;
	cvta.to.global.u64 	%rd11, %rd4;
	cvt.u64.u32 	%rd12, %r9;
	add.s64 	%rd13, %rd1, %rd12;
	shl.b64 	%rd14, %rd13, 2;
	add.s64 	%rd15, %rd11, %rd14;
	st.global.f32 	[%rd15], %f2;
	st.global.f32 	[%rd15+1024], %f2;
	bra.uni 	$L__BB2_6;
$L__BB2_2:
	cvta.to.global.u64 	%rd6, %rd4;
	mov.u32 	%r1, %tid.x;
	cvt.u64.u32 	%rd7, %r1;
	setp.le.u64 	%p2, %rd2, %rd7;
	add.s64 	%rd8, %rd1, %rd7;
	shl.b64 	%rd9, %rd8, 2;
	add.s64 	%rd3, %rd6, %rd9;
	@%p2 bra 	$L__BB2_4;
	st.global.f32 	[%rd3], %f2;
$L__BB2_4:
	add.s32 	%r8, %r1, 256;
	cvt.u64.u32 	%rd10, %r8;
	setp.le.u64 	%p3, %rd2, %rd10;
	@%p3 bra 	$L__BB2_6;
	st.global.f32 	[%rd3+1024], %f2;
$L__BB2_6:
	ret;

}


// ===== COMPILED SASS (sm_100) =====

	.target	sm_100

	.elftype	@"ET_EXEC"


//--------------------- .note.nv.tkinfo           --------------------------
	.section	.note.nv.tkinfo,"",@"SHT_NOTE"
	.sectionflags	@"SHF_NOTE_NV_TKINFO"
	.tkinfo
        /*0018*/ 	.word	0x00000002
        /*0030*/ 	.string	""
        /*0030*/ 	.string	"ptxas"
        /*0030*/ 	.string	"Cuda compilation tools, release 13.0, V13.0.88"
        /*0030*/ 	.string	"Build cuda_13.0.r13.0/compiler.36424714_0"
        /*0030*/ 	.string	"-arch sm_100 -m 64 "



//--------------------- .note.nv.cuinfo           --------------------------
	.section	.note.nv.cuinfo,"",@"SHT_NOTE"
	.sectionflags	@"SHF_NOTE_NV_CUINFO"
        /*0018*/ 	.short	0x0002
        /*001a*/ 	.short	0x0064
        /*001c*/ 	.short	0x0082
	.zero		2


//--------------------- .nv.info                  --------------------------
	.section	.nv.info,"",@"SHT_CUDA_INFO"
	.align	4


	//----- nvinfo : EIATTR_REGCOUNT
	.align		4
        /*0000*/ 	.byte	0x04, 0x2f
        /*0002*/ 	.short	(.L_44 - .L_43)
	.align		4
.L_43:
        /*0004*/ 	.word	index@(_Z15matrixMulKernelIfEvPT_PKS0_S3_m)
        /*0008*/ 	.word	0x00000012


	//----- nvinfo : EIATTR_FRAME_SIZE
	.align		4
.L_44:
        /*000c*/ 	.byte	0x04, 0x11
        /*000e*/ 	.short	(.L_46 - .L_45)
	.align		4
.L_45:
        /*0010*/ 	.word	index@(_Z15matrixMulKernelIfEvPT_PKS0_S3_m)
        /*0014*/ 	.word	0x00000000


	//----- nvinfo : EIATTR_REGCOUNT
	.align		4
.L_46:
        /*0018*/ 	.byte	0x04, 0x2f
        /*001a*/ 	.short	(.L_48 - .L_47)
	.align		4
.L_47:
        /*001c*/ 	.word	index@(_ZN3cub18CUB_300001_SM_10006detail11EmptyKernelIvEEvv)
        /*0020*/ 	.word	0x00000004


	//----- nvinfo : EIATTR_FRAME_SIZE
	.align		4
.L_48:
        /*0024*/ 	.byte	0x04, 0x11
        /*0026*/ 	.short	(.L_50 - .L_49)
	.align		4
.L_49:
        /*0028*/ 	.word	index@(_ZN3cub18CUB_300001_SM_10006detail11EmptyKernelIvEEvv)
        /*002c*/ 	.word	0x00000000


	//----- nvinfo : EIATTR_REGCOUNT
	.align		4
.L_50:
        /*0030*/ 	.byte	0x04, 0x2f
        /*0032*/ 	.short	(.L_52 - .L_51)
	.align		4
.L_51:
        /*0034*/ 	.word	index@(_ZN3cub18CUB_300001_SM_10006detail8for_each13static_kernelINS2_12policy_hub_t12policy_500_tEmN6thrust24THRUST_300001_SM_1000_NS8cuda_cub20__uninitialized_fill7functorINS7_10device_ptrIfEEfEEEEvT0_T1_)
        /*0038*/ 	.word	0x00000008


	//----- nvinfo : EIATTR_FRAME_SIZE
	.align		4
.L_52:
        /*003c*/ 	.byte	0x04, 0x11
        /*003e*/ 	.short	(.L_54 - .L_53)
	.align		4
.L_53:
        /*0040*/ 	.word	index@(_ZN3cub18CUB_300001_SM_10006detail8for_each13static_kernelINS2_12policy_hub_t12policy_500_tEmN6thrust24THRUST_300001_SM_1000_NS8cuda_cub20__uninitialized_fill7functorINS7_10device_ptrIfEEfEEEEvT0_T1_)
        /*0044*/ 	.word	0x00000000


	//----- nvinfo : EIATTR_MIN_STACK_SIZE
	.align		4
.L_54:
        /*0048*/ 	.byte	0x04, 0x12
        /*004a*/ 	.short	(.L_56 - .L_55)
	.align		4
.L_55:
        /*004c*/ 	.word	index@(_ZN3cub18CUB_300001_SM_10006detail8for_each13static_kernelINS2_12policy_hub_t12policy_500_tEmN6thrust24THRUST_300001_SM_1000_NS8cuda_cub20__uninitialized_fill7functorINS7_10device_ptrIfEEfEEEEvT0_T1_)
        /*0050*/ 	.word	0x00000000


	//----- nvinfo : EIATTR_MIN_STACK_SIZE
	.align		4
.L_56:
        /*0054*/ 	.byte	0x04, 0x12
        /*0056*/ 	.short	(.L_58 - .L_57)
	.align		4
.L_57:
        /*0058*/ 	.word	index@(_ZN3cub18CUB_300001_SM_10006detail11EmptyKernelIvEEvv)
        /*005c*/ 	.word	0x00000000


	//----- nvinfo : EIATTR_MIN_STACK_SIZE
	.align		4
.L_58:
        /*0060*/ 	.byte	0x04, 0x12
        /*0062*/ 	.short	(.L_60 - .L_59)
	.align		4
.L_59:
        /*0064*/ 	.word	index@(_Z15matrixMulKernelIfEvPT_PKS0_S3_m)
        /*0068*/ 	.word	0x00000000
.L_60:


//--------------------- .nv.compat                --------------------------
	.section	.nv.compat,"",@"SHT_CUDA_COMPAT_INFO"
	.align	4
        /*0000*/ 	.byte	0x02, 0x09, 0x00, 0x00, 0x02, 0x02, 0x01, 0x00, 0x02, 0x05, 0x05, 0x00, 0x03, 0x07, 0x01, 0x01
        /*0010*/ 	.byte	0x02, 0x03, 0x00, 0x00, 0x02, 0x06, 0x01, 0x00, 0x04, 0x0b, 0x08, 0x00, 0x09, 0x00, 0x00, 0x00
        /*0020*/ 	.byte	0x00, 0x00, 0x00, 0x00


//--------------------- .nv.info._ZN3cub18CUB_300001_SM_10006detail8for_each13static_kernelINS2_12policy_hub_t12policy_500_tEmN6thrust24THRUST_300001_SM_1000_NS8cuda_cub20__uninitialized_fill7functorINS7_10device_ptrIfEEfEEEEvT0_T1_ --------------------------
	.section	.nv.info._ZN3cub18CUB_300001_SM_10006detail8for_each13static_kernelINS2_12policy_hub_t12policy_500_tEmN6thrust24THRUST_300001_SM_1000_NS8cuda_cub20__uninitialized_fill7functorINS7_10device_ptrIfEEfEEEEvT0_T1_,"",@"SHT_CUDA_INFO"
	.sectionflags	@""
	.align	4


	//----- nvinfo : EIATTR_CUDA_API_VERSION
	.align		4
        /*0000*/ 	.byte	0x04, 0x37
        /*0002*/ 	.short	(.L_62 - .L_61)
.L_61:
        /*0004*/ 	.word	0x00000082


	//----- nvinfo : EIATTR_KPARAM_INFO
	.align		4
.L_62:
        /*0008*/ 	.byte	0x04, 0x17
        /*000a*/ 	.short	(.L_64 - .L_63)
.L_63:
        /*000c*/ 	.word	0x00000000
        /*0010*/ 	.short	0x0001
        /*0012*/ 	.short	0x0008
        /*0014*/ 	.byte	0x00, 0xf0, 0x41, 0x00


	//----- nvinfo : EIATTR_KPARAM_INFO
	.align		4
.L_64:
        /*0018*/ 	.byte	0x04, 0x17
        /*001a*/ 	.short	(.L_66 - .L_65)
.L_65:
        /*001c*/ 	.word	0x00000000
        /*0020*/ 	.short	0x0000
        /*0022*/ 	.short	0x0000
        /*0024*/ 	.byte	0x00, 0xf0, 0x21, 0x00


	//----- nvinfo : EIATTR_SPARSE_MMA_MASK
	.align		4
.L_66:
        /*0028*/ 	.byte	0x03, 0x50
        /*002a*/ 	.short	0x0000


	//----- nvinfo : EIATTR_MAXREG_COUNT
	.align		4
        /*002c*/ 	.byte	0x03, 0x1b
        /*002e*/ 	.short	0x00ff


	//----- nvinfo : EIATTR_MERCURY_ISA_VERSION
	.align		4
        /*0030*/ 	.byte	0x03, 0x5f
        /*0032*/ 	.short	0x0101


	//----- nvinfo : EIATTR_VRC_CTA_INIT_COUNT
	.align		4
        /*0034*/ 	.byte	0x02, 0x4a
	.zero		1
	.zero		1


	//----- nvinfo : EIATTR_EXIT_INSTR_OFFSETS
	.align		4
        /*0038*/ 	.byte	0x04, 0x1c
        /*003a*/ 	.short	(.L_68 - .L_67)


	//   ....[0]....
.L_67:
        /*003c*/ 	.word	0x00000130


	//   ....[1]....
        /*0040*/ 	.word	0x00000230


	//   ....[2]....
        /*0044*/ 	.word	0x00000260


	//----- nvinfo : EIATTR_MAX_THREADS
	.align		4
.L_68:
        /*0048*/ 	.byte	0x04, 0x05
        /*004a*/ 	.short	(.L_70 - .L_69)
.L_69:
        /*004c*/ 	.word	0x00000100
        /*0050*/ 	.word	0x00000001
        /*0054*/ 	.word	0x00000001


	//----- nvinfo : EIATTR_CBANK_PARAM_SIZE
	.align		4
.L_70:
        /*0058*/ 	.byte	0x03, 0x19
        /*005a*/ 	.short	0x0018


	//----- nvinfo : EIATTR_PARAM_CBANK
	.align		4
        /*005c*/ 	.byte	0x04, 0x0a
        /*005e*/ 	.short	(.L_72 - .L_71)
	.align		4
.L_71:
        /*0060*/ 	.word	index@(.nv.constant0._ZN3cub18CUB_300001_SM_10006detail8for_each13static_kernelINS2_12policy_hub_t12policy_500_tEmN6thrust24THRUST_300001_SM_1000_NS8cuda_cub20__uninitialized_fill7functorINS7_10device_ptrIfEEfEEEEvT0_T1_)
        /*0064*/ 	.short	0x0380
        /*0066*/ 	.short	0x0018


	//----- nvinfo : EIATTR_SW_WAR
	.align		4
.L_72:
        /*0068*/ 	.byte	0x04, 0x36
        /*006a*/ 	.short	(.L_74 - .L_73)
.L_73:
        /*006c*/ 	.word	0x00000008
.L_74:


//--------------------- .nv.info._ZN3cub18CUB_300001_SM_10006detail11EmptyKernelIvEEvv --------------------------
	.section	.nv.info._ZN3cub18CUB_300001_SM_10006detail11EmptyKernelIvEEvv,"",@"SHT_CUDA_INFO"
	.sectionflags	@""
	.align	4


	//----- nvinfo : EIATTR_CUDA_API_VERSION
	.align		4
        /*0000*/ 	.byte	0x04, 0x37
        /*0002*/ 	.short	(.L_76 - .L_75)
.L_75:
        /*0004*/ 	.word	0x00000082


	//----- nvinfo : EIATTR_SPARSE_MMA_MASK
	.align		4
.L_76:
        /*0008*/ 	.byte	0x03, 0x50
        /*000a*/ 	.short	0x0000


	//----- nvinfo : EIATTR_MAXREG_COUNT
	.align		4
        /*000c*/ 	.byte	0x03, 0x1b
        /*000e*/ 	.short	0x00ff


	//----- nvinfo : EIATTR_MERCURY_ISA_VERSION
	.align		4
        /*0010*/ 	.byte	0x03, 0x5f
        /*0012*/ 	.short	0x0101


	//----- nvinfo : EIATTR_VRC_CTA_INIT_COUNT
	.align		4
        /*0014*/ 	.byte	0x02, 0x4a
	.zero		1
	.zero		1


	//----- nvinfo : EIATTR_EXIT_INSTR_OFFSETS
	.align		4
        /*0018*/ 	.byte	0x04, 0x1c
        /*001a*/ 	.short	(.L_78 - .L_77)


	//   ....[0]....
.L_77:
        /*001c*/ 	.word	0x00000010


	//----- nvinfo : EIATTR_SW_WAR
	.align		4
.L_78:
        /*0020*/ 	.byte	0x04, 0x36
        /*0022*/ 	.short	(.L_80 - .L_79)
.L_79:
        /*0024*/ 	.word	0x00000008
.L_80:


//--------------------- .nv.info._Z15matrixMulKernelIfEvPT_PKS0_S3_m --------------------------
	.section	.nv.info._Z15matrixMulKernelIfEvPT_PKS0_S3_m,"",@"SHT_CUDA_INFO"
	.sectionflags	@""
	.align	4


	//----- nvinfo : EIATTR_CUDA_API_VERSION
	.align		4
        /*0000*/ 	.byte	0x04, 0x37
        /*0002*/ 	.short	(.L_82 - .L_81)
.L_81:
        /*0004*/ 	.word	0x00000082


	//----- nvinfo : EIATTR_KPARAM_INFO
	.align		4
.L_82:
        /*0008*/ 	.byte	0x04, 0x17
        /*000a*/ 	.short	(.L_84 - .L_83)
.L_83:
        /*000c*/ 	.word	0x00000000
        /*0010*/ 	.short	0x0003
        /*0012*/ 	.short	0x0018
        /*0014*/ 	.byte	0x00, 0xf0, 0x21, 0x00


	//----- nvinfo : EIATTR_KPARAM_INFO
	.align		4
.L_84:
        /*0018*/ 	.byte	0x04, 0x17
        /*001a*/ 	.short	(.L_86 - .L_85)
.L_85:
        /*001c*/ 	.word	0x00000000
        /*0020*/ 	.short	0x0002
        /*0022*/ 	.short	0x0010
        /*0024*/ 	.byte	0x00, 0xf5, 0x21, 0x00


	//----- nvinfo : EIATTR_KPARAM_INFO
	.align		4
.L_86:
        /*0028*/ 	.byte	0x04, 0x17
        /*002a*/ 	.short	(.L_88 - .L_87)
.L_87:
        /*002c*/ 	.word	0x00000000
        /*0030*/ 	.short	0x0001
        /*0032*/ 	.short	0x0008
        /*0034*/ 	.byte	0x00, 0xf5, 0x21, 0x00


	//----- nvinfo : EIATTR_KPARAM_INFO
	.align		4
.L_88:
        /*0038*/ 	.byte	0x04, 0x17
        /*003a*/ 	.short	(.L_90 - .L_89)
.L_89:
        /*003c*/ 	.word	0x00000000
        /*0040*/ 	.short	0x0000
        /*0042*/ 	.short	0x0000
        /*0044*/ 	.byte	0x00, 0xf5, 0x21, 0x00


	//----- nvinfo : EIATTR_SPARSE_MMA_MASK
	.align		4
.L_90:
        /*0048*/ 	.byte	0x03, 0x50
        /*004a*/ 	.short	0x0000


	//----- nvinfo : EIATTR_MAXREG_COUNT
	.align		4
        /*004c*/ 	.byte	0x03, 0x1b
        /*004e*/ 	.short	0x00ff


	//----- nvinfo : EIATTR_MERCURY_ISA_VERSION
	.align		4
        /*0050*/ 	.byte	0x03, 0x5f
        /*0052*/ 	.short	0x0101


	//----- nvinfo : EIATTR_VRC_CTA_INIT_COUNT
	.align		4
        /*0054*/ 	.byte	0x02, 0x4a
	.zero		1
	.zero		1


	//----- nvinfo : EIATTR_EXIT_INSTR_OFFSETS
	.align		4
        /*0058*/ 	.byte	0x04, 0x1c
        /*005a*/ 	.short	(.L_92 - .L_91)


	//   ....[0]....
.L_91:
        /*005c*/ 	.word	0x00000040


	//   ....[1]....
        /*0060*/ 	.word	0x00001170


	//----- nvinfo : EIATTR_CBANK_PARAM_SIZE
	.align		4
.L_92:
        /*0064*/ 	.byte	0x03, 0x19
        /*0066*/ 	.short	0x0020


	//----- nvinfo : EIATTR_PARAM_CBANK
	.align		4
        /*0068*/ 	.byte	0x04, 0x0a
        /*006a*/ 	.short	(.L_94 - .L_93)
	.align		4
.L_93:
        /*006c*/ 	.word	index@(.nv.constant0._Z15matrixMulKernelIfEvPT_PKS0_S3_m)
        /*0070*/ 	.short	0x0380
        /*0072*/ 	.short	0x0020


	//----- nvinfo : EIATTR_SW_WAR
	.align		4
.L_94:
        /*0074*/ 	.byte	0x04, 0x36
        /*0076*/ 	.short	(.L_96 - .L_95)
.L_95:
        /*0078*/ 	.word	0x00000008
.L_96:


//--------------------- .nv.callgraph             --------------------------
	.section	.nv.callgraph,"",@"SHT_CUDA_CALLGRAPH"
	.align	4
	.sectionentsize	8
	.align		4
        /*0000*/ 	.word	0x00000000
	.align		4
        /*0004*/ 	.word	0xffffffff
	.align		4
        /*0008*/ 	.word	0x00000000
	.align		4
        /*000c*/ 	.word	0xfffffffe
	.align		4
        /*0010*/ 	.word	0x00000000
	.align		4
        /*0014*/ 	.word	0xfffffffd
	.align		4
        /*0018*/ 	.word	0x00000000
	.align		4
        /*001c*/ 	.word	0xfffffffc


//--------------------- .nv.constant4             --------------------------
	.section	.nv.constant4,"a",@progbits
	.align	8
	.align		8
.nv.constant4:
        /*0000*/ 	.dword	_ZN34_INTERNAL_99012b17_4_k_cu_e35814154cuda3std3__45__cpo5beginE
	.align		8
        /*0008*/ 	.dword	_ZN34_INTERNAL_99012b17_4_k_cu_e35814154cuda3std3__45__cpo3endE
	.align		8
        /*0010*/ 	.dword	_ZN34_INTERNAL_99012b17_4_k_cu_e35814154cuda3std3__45__cpo6cbeginE
	.align		8
        /*0018*/ 	.dword	_ZN34_INTERNAL_99012b17_4_k_cu_e35814154cuda3std3__45__cpo4cendE
	.align		8
        /*0020*/ 	.dword	_ZN34_INTERNAL_99012b17_4_k_cu_e35814154cuda3std3__45__cpo6rbeginE
	.align		8
        /*0028*/ 	.dword	_ZN34_INTERNAL_99012b17_4_k_cu_e35814154cuda3std3__45__cpo4rendE
	.align		8
        /*0030*/ 	.dword	_ZN34_INTERNAL_99012b17_4_k_cu_e35814154cuda3std3__45__cpo7crbeginE
	.align		8
        /*0038*/ 	.dword	_ZN34_INTERNAL_99012b17_4_k_cu_e35814154cuda3std3__45__cpo5crendE
	.align		8
        /*0040*/ 	.dword	_ZN34_INTERNAL_99012b17_4_k_cu_e35814154cuda3std3__436_GLOBAL__N__99012b17_4_k_cu_e35814156ignoreE
	.align		8
        /*0048*/ 	.dword	_ZN34_INTERNAL_99012b17_4_k_cu_e35814154cuda3std3__419piecewise_constructE
	.align		8
        /*0050*/ 	.dword	_ZN34_INTERNAL_99012b17_4_k_cu_e35814154cuda3std3__48in_placeE
	.align		8
        /*0058*/ 	.dword	_ZN34_INTERNAL_99012b17_4_k_cu_e35814154cuda3std3__420unreachable_sentinelE
	.align		8
        /*0060*/ 	.dword	_ZN34_INTERNAL_99012b17_4_k_cu_e35814154cuda3std3__47nulloptE
	.align		8
        /*0068*/ 	.dword	_ZN34_INTERNAL_99012b17_4_k_cu_e35814154cuda3std3__48unexpectE
	.align		8
        /*0070*/ 	.dword	_ZN34_INTERNAL_99012b17_4_k_cu_e35814154cuda3std6ranges3__45__cpo4swapE
	.align		8
        /*0078*/ 	.dword	_ZN34_INTERNAL_99012b17_4_k_cu_e35814154cuda3std6ranges3__45__cpo9iter_moveE
	.align		8
        /*0080*/ 	.dword	_ZN34_INTERNAL_99012b17_4_k_cu_e35814154cuda3std6ranges3__45__cpo5beginE
	.align		8
        /*0088*/ 	.dword	_ZN34_INTERNAL_99012b17_4_k_cu_e35814154cuda3std6ranges3__45__cpo3endE
	.align		8
        /*0090*/ 	.dword	_ZN34_INTERNAL_99012b17_4_k_cu_e35814154cuda3std6ranges3__45__cpo6cbeginE
	.align		8
        /*0098*/ 	.dword	_ZN34_INTERNAL_99012b17_4_k_cu_e35814154cuda3std6ranges3__45__cpo4cendE
	.align		8
        /*00a0*/ 	.dword	_ZN34_INTERNAL_99012b17_4_k_cu_e35814154cuda3std6ranges3__45__cpo7advanceE
	.align		8
        /*00a8*/ 	.dword	_ZN34_INTERNAL_99012b17_4_k_cu_e35814154cuda3std6ranges3__45__cpo9iter_swapE
	.align		8
        /*00b0*/ 	.dword	_ZN34_INTERNAL_99012b17_4_k_cu_e35814154cuda3std6ranges3__45__cpo4nextE
	.align		8
        /*00b8*/ 	.dword	_ZN34_INTERNAL_99012b17_4_k_cu_e35814154cuda3std6ranges3__45__cpo4prevE
	.align		8
        /*00c0*/ 	.dword	_ZN34_INTERNAL_99012b17_4_k_cu_e35814154cuda3std6ranges3__45__cpo4dataE
	.align		8
        /*00c8*/ 	.dword	_ZN34_INTERNAL_99012b17_4_k_cu_e35814154cuda3std6ranges3__45__cpo5cdataE
	.align		8
        /*00d0*/ 	.dword	_ZN34_INTERNAL_99012b17_4_k_cu_e35814154cuda3std6ranges3__45__cpo4sizeE
	.align		8
        /*00d8*/ 	.dword	_ZN34_INTERNAL_99012b17_4_k_cu_e35814154cuda3std6ranges3__45__cpo5ssizeE
	.align		8
        /*00e0*/ 	.dword	_ZN34_INTERNAL_99012b17_4_k_cu_e35814154cuda3std6ranges3__45__cpo8distanceE
	.align		8
        /*00e8*/ 	.dword	_ZN34_INTERNAL_99012b17_4_k_cu_e35814156thrust24THRUST_300001_SM_1000_NS8cuda_cub3parE
	.align		8
        /*00f0*/ 	.dword	_ZN34_INTERNAL_99012b17_4_k_cu_e35814156thrust24THRUST_300001_SM_1000_NS8cuda_cub10par_nosyncE
	.align		8
        /*00f8*/ 	.dword	_ZN34_INTERNAL_99012b17_4_k_cu_e35814156thrust24THRUST_300001_SM_1000_NS6system6detail10sequential3seqE
	.align		8
        /*0100*/ 	.dword	_ZN34_INTERNAL_99012b17_4_k_cu_e35814156thrust24THRUST_300001_SM_1000_NS12placeholders2_1E
	.align		8
        /*0108*/ 	.dword	_ZN34_INTERNAL_99012b17_4_k_cu_e35814156thrust24THRUST_300001_SM_1000_NS12placeholders2_2E
	.align		8
        /*0110*/ 	.dword	_ZN34_INTERNAL_99012b17_4_k_cu_e35814156thrust24THRUST_300001_SM_1000_NS12placeholders2_3E
	.align		8
        /*0118*/ 	.dword	_ZN34_INTERNAL_99012b17_4_k_cu_e35814156thrust24THRUST_300001_SM_1000_NS12placeholders2_4E
	.align		8
        /*0120*/ 	.dword	_ZN34_INTERNAL_99012b17_4_k_cu_e35814156thrust24THRUST_300001_SM_1000_NS12placeholders2_5E
	.align		8
        /*0128*/ 	.dword	_ZN34_INTERNAL_99012b17_4_k_cu_e35814156thrust24THRUST_300001_SM_1000_NS12placeholders2_6E
	.align		8
        /*0130*/ 	.dword	_ZN34_INTERNAL_99012b17_4_k_cu_e35814156thrust24THRUST_300001_SM_1000_NS12placeholders2_7E
	.align		8
        /*0138*/ 	.dword	_ZN34_INTERNAL_99012b17_4_k_cu_e35814156thrust24THRUST_300001_SM_1000_NS12placeholders2_8E
	.align		8
        /*0140*/ 	.dword	_ZN34_INTERNAL_99012b17_4_k_cu_e35814156thrust24THRUST_300001_SM_1000_NS12placeholders2_9E
	.align		8
        /*0148*/ 	.dword	_ZN34_INTERNAL_99012b17_4_k_cu_e35814156thrust24THRUST_300001_SM_1000_NS12placeholders3_10E
	.align		8
        /*0150*/ 	.dword	_ZN34_INTERNAL_99012b17_4_k_cu_e35814156thrust24THRUST_300001_SM_1000_NS3seqE


//--------------------- .text._ZN3cub18CUB_300001_SM_10006detail8for_each13static_kernelINS2_12policy_hub_t12policy_500_tEmN6thrust24THRUST_300001_SM_1000_NS8cuda_cub20__uninitialized_fill7functorINS7_10device_ptrIfEEfEEEEvT0_T1_ --------------------------
	.section	.text._ZN3cub18CUB_300001_SM_10006detail8for_each13static_kernelINS2_12policy_hub_t12policy_500_tEmN6thrust24THRUST_300001_SM_1000_NS8cuda_cub20__uninitialized_fill7functorINS7_10device_ptrIfEEfEEEEvT0_T1_,"ax",@progbits
	.align	128
        .global         _ZN3cub18CUB_300001_SM_10006detail8for_each13static_kernelINS2_12policy_hub_t12policy_500_tEmN6thrust24THRUST_300001_SM_1000_NS8cuda_cub20__uninitialized_fill7functorINS7_10device_ptrIfEEfEEEEvT0_T1_
        .type           _ZN3cub18CUB_300001_SM_10006detail8for_each13static_kernelINS2_12policy_hub_t12policy_500_tEmN6thrust24THRUST_300001_SM_1000_NS8cuda_cub20__uninitialized_fill7functorINS7_10device_ptrIfEEfEEEEvT0_T1_,@function
        .size           _ZN3cub18CUB_300001_SM_10006detail8for_each13static_kernelINS2_12policy_hub_t12policy_500_tEmN6thrust24THRUST_300001_SM_1000_NS8cuda_cub20__uninitialized_fill7functorINS7_10device_ptrIfEEfEEEEvT0_T1_,(.L_x_11 - _ZN3cub18CUB_300001_SM_10006detail8for_each13static_kernelINS2_12policy_hub_t12policy_500_tEmN6thrust24THRUST_300001_SM_1000_NS8cuda_cub20__uninitialized_fill7functorINS7_10device_ptrIfEEfEEEEvT0_T1_)
        .other          _ZN3cub18CUB_300001_SM_10006detail8for_each13static_kernelINS2_12policy_hub_t12policy_500_tEmN6thrust24THRUST_300001_SM_1000_NS8cuda_cub20__uninitialized_fill7functorINS7_10device_ptrIfEEfEEEEvT0_T1_,@"STO_CUDA_ENTRY STV_DEFAULT"
_ZN3cub18CUB_300001_SM_10006detail8for_each13static_kernelINS2_12policy_hub_t12policy_500_tEmN6thrust24THRUST_300001_SM_1000_NS8cuda_cub20__uninitialized_fill7functorINS7_10device_ptrIfEEfEEEEvT0_T1_:
.text._ZN3cub18CUB_300001_SM_10006detail8for_each13static_kernelINS2_12policy_hub_t12policy_500_tEmN6thrust24THRUST_300001_SM_1000_NS8cuda_cub20__uninitialized_fill7functorINS7_10device_ptrIfEEfEEEEvT0_T1_:
[----:B------:R-:W-:Y:S08]  /*0000*/  LDC R1, c[0x0][0x37c] ;  /* 0x0000df00ff017b82 */ /* 0x000ff00000000800 */
[----:B------:R-:W0:Y:S01]  /*0010*/  S2UR UR4, SR_CTAID.X ;  /* 0x00000000000479c3 */ /* 0x000e220000002500 */
[----:B------:R-:W1:Y:S01]  /*0020*/  LDCU.64 UR6, c[0x0][0x380] ;  /* 0x00007000ff0677ac */ /* 0x000e620008000a00 */
[----:B------:R-:W2:Y:S01]  /*0030*/  LDCU.64 UR8, c[0x0][0x358] ;  /* 0x00006b00ff0877ac */ /* 0x000ea20008000a00 */
[----:B0-----:R-:W-:-:S04]  /*0040*/  UIMAD.WIDE.U32 UR4, UR4, 0x200, URZ ;  /* 0x00000200040478a5 */ /* 0x001fc8000f8e00ff */
[----:B-1----:R-:W-:-:S04]  /*0050*/  UIADD3 UR6, UP0, UPT, -UR4, UR6, URZ ;  /* 0x0000000604067290 */ /* 0x002fc8000ff1e1ff */
[----:B------:R-:W-:Y:S02]  /*0060*/  UIADD3.X UR7, UPT, UPT, ~UR5, UR7, URZ, UP0, !UPT ;  /* 0x0000000705077290 */ /* 0x000fe400087fe5ff */
[----:B------:R-:W-:-:S04]  /*0070*/  UISETP.GE.U32.AND UP0, UPT, UR6, 0x200, UPT ;  /* 0x000002000600788c */ /* 0x000fc8000bf06070 */
[----:B------:R-:W-:-:S09]  /*0080*/  UISETP.GE.U32.AND.EX UP0, UPT, UR7, URZ, UPT, UP0 ;  /* 0x000000ff0700728c */ /* 0x000fd2000bf06100 */
[----:B--2---:R-:W-:Y:S05]  /*0090*/  BRA.U !UP0, `(.L_x_0) ;  /* 0x0000000108287547 */ /* 0x004fea000b800000 */
[----:B------:R-:W0:Y:S01]  /*00a0*/  S2R R0, SR_TID.X ;  /* 0x0000000000007919 */ /* 0x000e220000002100 */
[----:B------:R-:W1:Y:S01]  /*00b0*/  LDCU.64 UR6, c[0x0][0x388] ;  /* 0x00007100ff0677ac */ /* 0x000e620008000a00 */
[----:B------:R-:W2:Y:S01]  /*00c0*/  LDC R5, c[0x0][0x390] ;  /* 0x0000e400ff057b82 */ /* 0x000ea20000000800 */
[----:B0-----:R-:W-:-:S05]  /*00d0*/  IADD3 R0, P0, PT, R0, UR4, RZ ;  /* 0x0000000400007c10 */ /* 0x001fca000ff1e0ff */
[----:B------:R-:W-:Y:S01]  /*00e0*/  IMAD.X R3, RZ, RZ, UR5, P0 ;  /* 0x00000005ff037e24 */ /* 0x000fe200080e06ff */
[----:B-1----:R-:W-:-:S04]  /*00f0*/  LEA R2, P0, R0, UR6, 0x2 ;  /* 0x0000000600027c11 */ /* 0x002fc8000f8010ff */
[----:B------:R-:W-:-:S05]  /*0100*/  LEA.HI.X R3, R0, UR7, R3, 0x2, P0 ;  /* 0x0000000700037c11 */ /* 0x000fca00080f1403 */
[----:B--2---:R-:W-:Y:S04]  /*0110*/  STG.E desc[UR8][R2.64], R5 ;  /* 0x0000000502007986 */ /* 0x004fe8000c101908 */
[----:B------:R-:W-:Y:S01]  /*0120*/  STG.E desc[UR8][R2.64+0x400], R5 ;  /* 0x0004000502007986 */ /* 0x000fe2000c101908 */
[----:B------:R-:W-:Y:S05]  /*0130*/  EXIT ;  /* 0x000000000000794d */ /* 0x000fea0003800000 */
.L_x_0:
[----:B------:R-:W0:Y:S01]  /*0140*/  S2R R0, SR_TID.X ;  /* 0x0000000000007919 */ /* 0x000e220000002100 */
[----:B------:R-:W-:Y:S01]  /*0150*/  IMAD.U32 R2, RZ, RZ, UR7 ;  /* 0x00000007ff027e24 */ /* 0x000fe2000f8e00ff */
[----:B------:R-:W1:Y:S01]  /*0160*/  LDCU.64 UR10, c[0x0][0x388] ;  /* 0x00007100ff0a77ac */ /* 0x000e620008000a00 */
[----:B------:R-:W-:Y:S01]  /*0170*/  IMAD.U32 R4, RZ, RZ, UR7 ;  /* 0x00000007ff047e24 */ /* 0x000fe2000f8e00ff */
[----:B0-----:R-:W-:-:S04]  /*0180*/  ISETP.LT.U32.AND P0, PT, R0, UR6, PT ;  /* 0x0000000600007c0c */ /* 0x001fc8000bf01070 */
[----:B------:R-:W-:Y:S01]  /*0190*/  ISETP.GT.U32.AND.EX P0, PT, R2, RZ, PT, P0 ;  /* 0x000000ff0200720c */ /* 0x000fe20003f04100 */
[C---:B------:R-:W-:Y:S01]  /*01a0*/  VIADD R2, R0.reuse, 0x100 ;  /* 0x0000010000027836 */ /* 0x040fe20000000000 */
[----:B------:R-:W-:-:S04]  /*01b0*/  IADD3 R0, P2, PT, R0, UR4, RZ ;  /* 0x0000000400007c10 */ /* 0x000fc8000ff5e0ff */
[----:B------:R-:W-:Y:S01]  /*01c0*/  ISETP.LT.U32.AND P1, PT, R2, UR6, PT ;  /* 0x0000000602007c0c */ /* 0x000fe2000bf21070 */
[----:B------:R-:W-:Y:S01]  /*01d0*/  IMAD.X R3, RZ, RZ, UR5, P2 ;  /* 0x00000005ff037e24 */ /* 0x000fe200090e06ff */
[----:B-1----:R-:W-:Y:S02]  /*01e0*/  LEA R2, P2, R0, UR10, 0x2 ;  /* 0x0000000a00027c11 */ /* 0x002fe4000f8410ff */
[----:B------:R-:W-:Y:S02]  /*01f0*/  ISETP.GT.U32.AND.EX P1, PT, R4, RZ, PT, P1 ;  /* 0x000000ff0400720c */ /* 0x000fe40003f24110 */
[----:B------:R-:W-:Y:S01]  /*0200*/  LEA.HI.X R3, R0, UR11, R3, 0x2, P2 ;  /* 0x0000000b00037c11 */ /* 0x000fe200090f1403 */
[----:B------:R-:W0:Y:S04]  /*0210*/  @P0 LDC R5, c[0x0][0x390] ;  /* 0x0000e400ff050b82 */ /* 0x000e280000000800 */
[----:B0-----:R0:W-:Y:S06]  /*0220*/  @P0 STG.E desc[UR8][R2.64], R5 ;  /* 0x0000000502000986 */ /* 0x0011ec000c101908 */
[----:B------:R-:W-:Y:S05]  /*0230*/  @!P1 EXIT ;  /* 0x000000000000994d */ /* 0x000fea0003800000 */
[----:B0-----:R-:W0:Y:S02]  /*0240*/  LDC R5, c[0x0][0x390] ;  /* 0x0000e400ff057b82 */ /* 0x001e240000000800 */
[----:B0-----:R-:W-:Y:S01]  /*0250*/  STG.E desc[UR8][R2.64+0x400], R5 ;  /* 0x0004000502007986 */ /* 0x001fe2000c101908 */
[----:B------:R-:W-:Y:S05]  /*0260*/  EXIT ;  /* 0x000000000000794d */ /* 0x000fea0003800000 */
.L_x_1:
[----:B------:R-:W-:-:S00]  /*0270*/  BRA `(.L_x_1) ;  /* 0xfffffffc00fc7947 */ /* 0x000fc0000383ffff */
[----:B------:R-:W-:-:S00]  /*0280*/  NOP ;  /* 0x0000000000007918 */ /* 0x000fc00000000000 */
[----:B------:R-:W-:-:S00]  /*0290*/  NOP ;  /* 0x0000000000007918 */ /* 0x000fc00000000000 */
[----:B------:R-:W-:-:S00]  /*02a0*/  NOP ;  /* 0x0000000000007918 */ /* 0x000fc00000000000 */
[----:B------:R-:W-:-:S00]  /*02b0*/  NOP ;  /* 0x0000000000007918 */ /* 0x000fc00000000000 */
[----:B------:R-:W-:-:S00]  /*02c0*/  NOP ;  /* 0x0000000000007918 */ /* 0x000fc00000000000 */
[----:B------:R-:W-:-:S00]  /*02d0*/  NOP ;  /* 0x0000000000007918 */ /* 0x000fc00000000000 */
[----:B------:R-:W-:-:S00]  /*02e0*/  NOP ;  /* 0x0000000000007918 */ /* 0x000fc00000000000 */
[----:B------:R-:W-:-:S00]  /*02f0*/  NOP ;  /* 0x0000000000007918 */ /* 0x000fc00000000000 */
.L_x_11:


//--------------------- .text._ZN3cub18CUB_300001_SM_10006detail11EmptyKernelIvEEvv --------------------------
	.section	.text._ZN3cub18CUB_300001_SM_10006detail11EmptyKernelIvEEvv,"ax",@progbits
	.align	128
        .global         _ZN3cub18CUB_300001_SM_10006detail11EmptyKernelIvEEvv
        .type           _ZN3cub18CUB_300001_SM_10006detail11EmptyKernelIvEEvv,@function
        .size           _ZN3cub18CUB_300001_SM_10006detail11EmptyKernelIvEEvv,(.L_x_12 - _ZN3cub18CUB_300001_SM_10006detail11EmptyKernelIvEEvv)
        .other          _ZN3cub18CUB_300001_SM_10006detail11EmptyKernelIvEEvv,@"STO_CUDA_ENTRY STV_DEFAULT"
_ZN3cub18CUB_300001_SM_10006detail11EmptyKernelIvEEvv:
.text._ZN3cub18CUB_300001_SM_10006detail11EmptyKernelIvEEvv:
[----:B------:R-:W-:Y:S01]  /*0000*/  LDC R1, c[0x0][0x37c] ;  /* 0x0000df00ff017b82 */ /* 0x000fe20000000800 */
[----:B------:R-:W-:Y:S05]  /*0010*/  EXIT ;  /* 0x000000000000794d */ /* 0x000fea0003800000 */
.L_x_2:
        /* <DEDUP_REMOVED lines=14> */
.L_x_12:


//--------------------- .text._Z15matrixMulKernelIfEvPT_PKS0_S3_m --------------------------
	.section	.text._Z15matrixMulKernelIfEvPT_PKS0_S3_m,"ax",@progbits
	.align	128
        .global         _Z15matrixMulKernelIfEvPT_PKS0_S3_m
        .type           _Z15matrixMulKernelIfEvPT_PKS0_S3_m,@function
        .size           _Z15matrixMulKernelIfEvPT_PKS0_S3_m,(.L_x_13 - _Z15matrixMulKernelIfEvPT_PKS0_S3_m)
        .other          _Z15matrixMulKernelIfEvPT_PKS0_S3_m,@"STO_CUDA_ENTRY STV_DEFAULT"
_Z15matrixMulKernelIfEvPT_PKS0_S3_m:
.text._Z15matrixMulKernelIfEvPT_PKS0_S3_m:
[----:B------:R-:W-:Y:S01]  /*0000*/  LDC R1, c[0x0][0x37c] ;  /* 0x0000df00ff017b82 */ /* 0x000fe20000000800 */
[----:B------:R-:W0:Y:S02]  /*0010*/  LDCU.64 UR4, c[0x0][0x398] ;  /* 0x00007300ff0477ac */ /* 0x000e240008000a00 */
[----:B0-----:R-:W-:-:S04]  /*0020*/  ISETP.NE.U32.AND P0, PT, RZ, UR4, PT ;  /* 0x00000004ff007c0c */ /* 0x001fc8000bf05070 */
[----:B------:R-:W-:-:S13]  /*0030*/  ISETP.NE.AND.EX P0, PT, RZ, UR5, PT, P0 ;  /* 0x00000005ff007c0c */ /* 0x000fda000bf05300 */
[----:B------:R-:W-:Y:S05]  /*0040*/  @!P0 EXIT ;  /* 0x000000000000894d */ /* 0x000fea0003800000 */
[----:B------:R-:W-:Y:S02]  /*0050*/  ULOP3.LUT UR15, UR4, 0x7, URZ, 0xc0, !UPT ;  /* 0x00000007040f7892 */ /* 0x000fe4000f8ec0ff */
[----:B------:R-:W-:Y:S02]  /*0060*/  ULOP3.LUT UR26, UR4, 0x3, URZ, 0xc0, !UPT ;  /* 0x00000003041a7892 */ /* 0x000fe4000f8ec0ff */
[----:B------:R-:W-:Y:S02]  /*0070*/  ULOP3.LUT UR12, UR4, 0xfffffff8, URZ, 0xc0, !UPT ;  /* 0xfffffff8040c7892 */ /* 0x000fe4000f8ec0ff */
[----:B------:R-:W-:Y:S02]  /*0080*/  USHF.L.U64.HI UR13, UR4, 0x2, UR5 ;  /* 0x00000002040d7899 */ /* 0x000fe40008010205 */
[----:B------:R-:W-:Y:S01]  /*0090*/  USHF.L.U32 UR14, UR4, 0x2, URZ ;  /* 0x00000002040e7899 */ /* 0x000fe200080006ff */
[----:B------:R-:W0:Y:S02]  /*00a0*/  LDCU.64 UR22, c[0x0][0x358] ;  /* 0x00006b00ff1677ac */ /* 0x000e240008000a00 */
[----:B------:R-:W-:Y:S01]  /*00b0*/  UMOV UR4, URZ ;  /* 0x000000ff00047c82 */ /* 0x000fe20008000000 */
[----:B------:R-:W-:-:S08]  /*00c0*/  UMOV UR5, URZ ;  /* 0x000000ff00057c82 */ /* 0x000fd00008000000 */
.L_x_9:
[----:B------:R-:W-:Y:S01]  /*00d0*/  UMOV UR6, URZ ;  /* 0x000000ff00067c82 */ /* 0x000fe20008000000 */
[----:B-1234-:R-:W-:-:S05]  /*00e0*/  UMOV UR7, URZ ;  /* 0x000000ff00077c82 */ /* 0x01efca0008000000 */
.L_x_8:
[----:B-1----:R-:W1:Y:S01]  /*00f0*/  LDCU.64 UR24, c[0x0][0x398] ;  /* 0x00007300ff1877ac */ /* 0x002e620008000a00 */
[----:B--2---:R-:W2:Y:S01]  /*0100*/  LDCU.64 UR16, c[0x0][0x388] ;  /* 0x00007100ff1077ac */ /* 0x004ea20008000a00 */
[----:B-1----:R-:W-:Y:S02]  /*0110*/  UIMAD UR10, UR5, UR24, URZ ;  /* 0x00000018050a72a4 */ /* 0x002fe4000f8e02ff */
[----:B------:R-:W-:Y:S02]  /*0120*/  UISETP.GE.U32.AND UP0, UPT, UR24, 0x8, UPT ;  /* 0x000000081800788c */ /* 0x000fe4000bf06070 */
[----:B------:R-:W-:Y:S02]  /*0130*/  UIMAD.WIDE.U32 UR8, UR4, UR24, UR6 ;  /* 0x00000018040872a5 */ /* 0x000fe4000f8e0006 */
[----:B------:R-:W-:Y:S02]  /*0140*/  UIMAD UR10, UR4, UR25, UR10 ;  /* 0x00000019040a72a4 */ /* 0x000fe4000f8e020a */
[----:B------:R-:W-:-:S02]  /*0150*/  UISETP.GE.U32.AND.EX UP0, UPT, UR25, URZ, UPT, UP0 ;  /* 0x000000ff1900728c */ /* 0x000fc4000bf06100 */
[----:B--2---:R-:W-:Y:S02]  /*0160*/  ULEA UR11, UP1, UR8, UR16, 0x2 ;  /* 0x00000010080b7291 */ /* 0x004fe4000f8210ff */
[----:B------:R-:W-:-:S04]  /*0170*/  UIADD3 UR9, UPT, UPT, UR9, UR10, URZ ;  /* 0x0000000a09097290 */ /* 0x000fc8000fffe0ff */
[----:B------:R-:W-:Y:S01]  /*0180*/  ULEA.HI.X UR9, UR8, UR17, UR9, 0x2, UP1 ;  /* 0x0000001108097291 */ /* 0x000fe200088f1409 */
[----:B------:R-:W-:Y:S02]  /*0190*/  MOV R2, UR11 ;  /* 0x0000000b00027c02 */ /* 0x000fe40008000f00 */
[----:B------:R-:W-:-:S03]  /*01a0*/  UMOV UR8, URZ ;  /* 0x000000ff00087c82 */ /* 0x000fc60008000000 */
[----:B------:R-:W-:Y:S01]  /*01b0*/  IMAD.U32 R3, RZ, RZ, UR9 ;  /* 0x00000009ff037e24 */ /* 0x000fe2000f8e00ff */
[----:B------:R-:W-:Y:S01]  /*01c0*/  UMOV UR9, URZ ;  /* 0x000000ff00097c82 */ /* 0x000fe20008000000 */
[----:B---34-:R-:W-:Y:S05]  /*01d0*/  BRA.U !UP0, `(.L_x_3) ;  /* 0x0000000508207547 */ /* 0x018fea000b800000 */
[----:B------:R-:W1:Y:S01]  /*01e0*/  LDCU.64 UR10, c[0x0][0x390] ;  /* 0x00007200ff0a77ac */ /* 0x000e620008000a00 */
[----:B------:R-:W2:Y:S01]  /*01f0*/  LDCU.64 UR8, c[0x0][0x380] ;  /* 0x00007000ff0877ac */ /* 0x000ea20008000a00 */
[----:B------:R-:W3:Y:S01]  /*0200*/  LDCU UR18, c[0x0][0x39c] ;  /* 0x00007380ff1277ac */ /* 0x000ee20008000800 */
[----:B------:R-:W-:Y:S02]  /*0210*/  UIMAD UR17, UR13, UR6, URZ ;  /* 0x000000060d1172a4 */ /* 0x000fe4000f8e02ff */
[----:B------:R-:W-:Y:S02]  /*0220*/  UIMAD UR16, UR13, UR4, URZ ;  /* 0x000000040d1072a4 */ /* 0x000fe4000f8e02ff */
[----:B------:R-:W-:Y:S02]  /*0230*/  UIMAD UR17, UR7, UR14, UR17 ;  /* 0x0000000e071172a4 */ /* 0x000fe4000f8e0211 */
[----:B-1----:R-:W-:Y:S02]  /*0240*/  UIMAD.WIDE.U32 UR10, UR6, UR14, UR10 ;  /* 0x0000000e060a72a5 */ /* 0x002fe4000f8e000a */
[----:B------:R-:W-:-:S02]  /*0250*/  UIMAD UR16, UR5, UR14, UR16 ;  /* 0x0000000e051072a4 */ /* 0x000fc4000f8e0210 */
[----:B--2---:R-:W-:Y:S02]  /*0260*/  UIMAD.WIDE.U32 UR8, UR4, UR14, UR8 ;  /* 0x0000000e040872a5 */ /* 0x004fe4000f8e0008 */
[----:B------:R-:W-:Y:S02]  /*0270*/  UIADD3 UR19, UP1, UPT, UR10, 0x10, URZ ;  /* 0x000000100a137890 */ /* 0x000fe4000ff3e0ff */
[----:B------:R-:W-:Y:S02]  /*0280*/  UIADD3 UR20, UP0, UPT, UR8, 0x10, URZ ;  /* 0x0000001008147890 */ /* 0x000fe4000ff1e0ff */
[----:B------:R-:W-:Y:S02]  /*0290*/  UIADD3.X UR10, UPT, UPT, UR11, UR17, URZ, UP1, !UPT ;  /* 0x000000110b0a7290 */ /* 0x000fe40008ffe4ff */
[----:B------:R-:W-:Y:S01]  /*02a0*/  UIADD3.X UR8, UPT, UPT, UR9, UR16, URZ, UP0, !UPT ;  /* 0x0000001009087290 */ /* 0x000fe200087fe4ff */
[----:B------:R-:W-:Y:S01]  /*02b0*/  IMAD.U32 R4, RZ, RZ, UR19 ;  /* 0x00000013ff047e24 */ /* 0x000fe2000f8e00ff */
[----:B------:R-:W-:Y:S01]  /*02c0*/  MOV R0, UR20 ;  /* 0x0000001400007c02 */ /* 0x000fe20008000f00 */
[----:B---3--:R-:W-:Y:S01]  /*02d0*/  UMOV UR9, UR18 ;  /* 0x0000001200097c82 */ /* 0x008fe20008000000 */
[----:B------:R-:W-:-:S02]  /*02e0*/  IMAD.U32 R5, RZ, RZ, UR10 ;  /* 0x0000000aff057e24 */ /* 0x000fc4000f8e00ff */
[----:B------:R-:W-:Y:S01]  /*02f0*/  MOV R9, UR8 ;  /* 0x0000000800097c02 */ /* 0x000fe20008000f00 */
[----:B------:R-:W-:-:S06]  /*0300*/  UMOV UR8, UR12 ;  /* 0x0000000c00087c82 */ /* 0x000fcc0008000000 */
.L_x_4:
[----:B-1----:R-:W-:Y:S02]  /*0310*/  MOV R6, R0 ;  /* 0x0000000000067202 */ /* 0x002fe40000000f00 */
[----:B------:R-:W-:Y:S01]  /*0320*/  MOV R7, R9 ;  /* 0x0000000900077202 */ /* 0x000fe20000000f00 */
[----:B0-----:R-:W2:Y:S04]  /*0330*/  LDG.E R0, desc[UR22][R2.64] ;  /* 0x0000001602007981 */ /* 0x001ea8000c1e1900 */
[----:B------:R-:W2:Y:S04]  /*0340*/  LDG.E R9, desc[UR22][R4.64+-0x10] ;  /* 0xfffff01604097981 */ /* 0x000ea8000c1e1900 */
[----:B------:R-:W2:Y:S04]  /*0350*/  LDG.E R11, desc[UR22][R6.64+-0x10] ;  /* 0xfffff016060b7981 */ /* 0x000ea8000c1e1900 */
[----:B------:R-:W3:Y:S04]  /*0360*/  LDG.E R13, desc[UR22][R6.64+-0xc] ;  /* 0xfffff416060d7981 */ /* 0x000ee8000c1e1900 */
[----:B------:R-:W4:Y:S01]  /*0370*/  LDG.E R15, desc[UR22][R6.64+-0x8] ;  /* 0xfffff816060f7981 */ /* 0x000f22000c1e1900 */
[----:B--2---:R-:W-:-:S05]  /*0380*/  FFMA R9, R0, R9, R11 ;  /* 0x0000000900097223 */ /* 0x004fca000000000b */
[----:B------:R0:W-:Y:S04]  /*0390*/  STG.E desc[UR22][R6.64+-0x10], R9 ;  /* 0xfffff00906007986 */ /* 0x0001e8000c101916 */
[----:B------:R-:W3:Y:S04]  /*03a0*/  LDG.E R0, desc[UR22][R2.64] ;  /* 0x0000001602007981 */ /* 0x000ee8000c1e1900 */
[----:B------:R-:W3:Y:S02]  /*03b0*/  LDG.E R11, desc[UR22][R4.64+-0xc] ;  /* 0xfffff416040b7981 */ /* 0x000ee4000c1e1900 */
[----:B---3--:R-:W-:-:S05]  /*03c0*/  FFMA R11, R0, R11, R13 ;  /* 0x0000000b000b7223 */ /* 0x008fca000000000d */
[----:B------:R1:W-:Y:S04]  /*03d0*/  STG.E desc[UR22][R6.64+-0xc], R11 ;  /* 0xfffff40b06007986 */ /* 0x0003e8000c101916 */
[----:B------:R-:W4:Y:S04]  /*03e0*/  LDG.E R0, desc[UR22][R2.64] ;  /* 0x0000001602007981 */ /* 0x000f28000c1e1900 */
[----:B------:R-:W4:Y:S02]  /*03f0*/  LDG.E R13, desc[UR22][R4.64+-0x8] ;  /* 0xfffff816040d7981 */ /* 0x000f24000c1e1900 */
[----:B----4-:R-:W-:-:S02]  /*0400*/  FFMA R13, R0, R13, R15 ;  /* 0x0000000d000d7223 */ /* 0x010fc4000000000f */
[----:B------:R-:W2:Y:S04]  /*0410*/  LDG.E R15, desc[UR22][R6.64+-0x4] ;  /* 0xfffffc16060f7981 */ /* 0x000ea8000c1e1900 */
[----:B------:R3:W-:Y:S04]  /*0420*/  STG.E desc[UR22][R6.64+-0x8], R13 ;  /* 0xfffff80d06007986 */ /* 0x0007e8000c101916 */
[----:B------:R-:W2:Y:S04]  /*0430*/  LDG.E R0, desc[UR22][R2.64] ;  /* 0x0000001602007981 */ /* 0x000ea8000c1e1900 */
[----:B0-----:R-:W2:Y:S02]  /*0440*/  LDG.E R9, desc[UR22][R4.64+-0x4] ;  /* 0xfffffc1604097981 */ /* 0x001ea4000c1e1900 */
[----:B--2---:R-:W-:-:S02]  /*0450*/  FFMA R9, R0, R9, R15 ;  /* 0x0000000900097223 */ /* 0x004fc4000000000f */
[----:B------:R-:W2:Y:S04]  /*0460*/  LDG.E R15, desc[UR22][R6.64] ;  /* 0x00000016060f7981 */ /* 0x000ea8000c1e1900 */
[----:B------:R0:W-:Y:S04]  /*0470*/  STG.E desc[UR22][R6.64+-0x4], R9 ;  /* 0xfffffc0906007986 */ /* 0x0001e8000c101916 */
[----:B------:R-:W2:Y:S04]  /*0480*/  LDG.E R0, desc[UR22][R2.64] ;  /* 0x0000001602007981 */ /* 0x000ea8000c1e1900 */
[----:B-1----:R-:W2:Y:S02]  /*0490*/  LDG.E R11, desc[UR22][R4.64] ;  /* 0x00000016040b7981 */ /* 0x002ea4000c1e1900 */
[----:B--2---:R-:W-:-:S02]  /*04a0*/  FFMA R11, R0, R11, R15 ;  /* 0x0000000b000b7223 */ /* 0x004fc4000000000f */
[----:B------:R-:W2:Y:S04]  /*04b0*/  LDG.E R15, desc[UR22][R6.64+0x4] ;  /* 0x00000416060f7981 */ /* 0x000ea8000c1e1900 */
[----:B------:R1:W-:Y:S04]  /*04c0*/  STG.E desc[UR22][R6.64], R11 ;  /* 0x0000000b06007986 */ /* 0x0003e8000c101916 */
[----:B------:R-:W2:Y:S04]  /*04d0*/  LDG.E R0, desc[UR22][R2.64] ;  /* 0x0000001602007981 */ /* 0x000ea8000c1e1900 */
[----:B---3--:R-:W2:Y:S02]  /*04e0*/  LDG.E R13, desc[UR22][R4.64+0x4] ;  /* 0x00000416040d7981 */ /* 0x008ea4000c1e1900 */
[----:B--2---:R-:W-:-:S02]  /*04f0*/  FFMA R13, R0, R13, R15 ;  /* 0x0000000d000d7223 */ /* 0x004fc4000000000f */
[----:B------:R-:W2:Y:S04]  /*0500*/  LDG.E R15, desc[UR22][R6.64+0x8] ;  /* 0x00000816060f7981 */ /* 0x000ea8000c1e1900 */
[----:B------:R-:W-:Y:S04]  /*0510*/  STG.E desc[UR22][R6.64+0x4], R13 ;  /* 0x0000040d06007986 */ /* 0x000fe8000c101916 */
[----:B------:R-:W2:Y:S04]  /*0520*/  LDG.E R0, desc[UR22][R2.64] ;  /* 0x0000001602007981 */ /* 0x000ea8000c1e1900 */
[----:B0-----:R-:W2:Y:S02]  /*0530*/  LDG.E R9, desc[UR22][R4.64+0x8] ;  /* 0x0000081604097981 */ /* 0x001ea4000c1e1900 */
[----:B--2---:R-:W-:-:S02]  /*0540*/  FFMA R9, R0, R9, R15 ;  /* 0x0000000900097223 */ /* 0x004fc4000000000f */
[----:B------:R-:W2:Y:S04]  /*0550*/  LDG.E R15, desc[UR22][R6.64+0xc] ;  /* 0x00000c16060f7981 */ /* 0x000ea8000c1e1900 */
[----:B------:R0:W-:Y:S04]  /*0560*/  STG.E desc[UR22][R6.64+0x8], R9 ;  /* 0x0000080906007986 */ /* 0x0001e8000c101916 */
[----:B------:R-:W2:Y:S04]  /*0570*/  LDG.E R0, desc[UR22][R2.64] ;  /* 0x0000001602007981 */ /* 0x000ea8000c1e1900 */
[----:B-1----:R1:W2:Y:S01]  /*0580*/  LDG.E R11, desc[UR22][R4.64+0xc] ;  /* 0x00000c16040b7981 */ /* 0x0022a2000c1e1900 */
[----:B------:R-:W-:-:S04]  /*0590*/  UIADD3 UR8, UP0, UPT, UR8, -0x8, URZ ;  /* 0xfffffff808087890 */ /* 0x000fc8000ff1e0ff */
[----:B------:R-:W-:Y:S02]  /*05a0*/  UIADD3.X UR9, UPT, UPT, UR9, -0x1, URZ, UP0, !UPT ;  /* 0xffffffff09097890 */ /* 0x000fe400087fe4ff */
[----:B------:R-:W-:-:S04]  /*05b0*/  UISETP.NE.U32.AND UP0, UPT, UR8, URZ, UPT ;  /* 0x000000ff0800728c */ /* 0x000fc8000bf05070 */
[----:B------:R-:W-:Y:S01]  /*05c0*/  UISETP.NE.AND.EX UP0, UPT, UR9, URZ, UPT, UP0 ;  /* 0x000000ff0900728c */ /* 0x000fe2000bf05300 */
[----:B-1----:R-:W-:-:S04]  /*05d0*/  IADD3 R4, P1, PT, R4, 0x20, RZ ;  /* 0x0000002004047810 */ /* 0x002fc80007f3e0ff */
[----:B------:R-:W-:Y:S01]  /*05e0*/  IADD3.X R5, PT, PT, RZ, R5, RZ, P1, !PT ;  /* 0x00000005ff057210 */ /* 0x000fe20000ffe4ff */
[----:B--2---:R-:W-:-:S05]  /*05f0*/  FFMA R11, R0, R11, R15 ;  /* 0x0000000b000b7223 */ /* 0x004fca000000000f */
[----:B------:R1:W-:Y:S01]  /*0600*/  STG.E desc[UR22][R6.64+0xc], R11 ;  /* 0x00000c0b06007986 */ /* 0x0003e2000c101916 */
[----:B------:R-:W-:-:S05]  /*0610*/  IADD3 R0, P0, PT, R6, 0x20, RZ ;  /* 0x0000002006007810 */ /* 0x000fca0007f1e0ff */
[----:B0-----:R-:W-:Y:S01]  /*0620*/  IMAD.X R9, RZ, RZ, R7, P0 ;  /* 0x000000ffff097224 */ /* 0x001fe200000e0607 */
[----:B------:R-:W-:Y:S07]  /*0630*/  BRA.U UP0, `(.L_x_4) ;  /* 0xfffffffd00347547 */ /* 0x000fee000b83ffff */
[----:B------:R-:W-:Y:S01]  /*0640*/  UMOV UR8, UR12 ;  /* 0x0000000c00087c82 */ /* 0x000fe20008000000 */
[----:B------:R-:W-:-:S05]  /*0650*/  UMOV UR9, UR18 ;  /* 0x0000001200097c82 */ /* 0x000fca0008000000 */
.L_x_3:
[----:B------:R-:W-:-:S04]  /*0660*/  UISETP.NE.U32.AND UP0, UPT, UR15, URZ, UPT ;  /* 0x000000ff0f00728c */ /* 0x000fc8000bf05070 */
[----:B------:R-:W-:-:S09]  /*0670*/  UISETP.NE.AND.EX UP0, UPT, URZ, URZ, UPT, UP0 ;  /* 0x000000ffff00728c */ /* 0x000fd2000bf05300 */
[----:B------:R-:W-:Y:S05]  /*0680*/  BRA.U !UP0, `(.L_x_5) ;  /* 0x0000000908907547 */ /* 0x000fea000b800000 */
[----:B------:R-:W-:Y:S02]  /*0690*/  UIADD3 UR10, UP1, UPT, UR15, -0x1, URZ ;  /* 0xffffffff0f0a7890 */ /* 0x000fe4000ff3e0ff */
[----:B------:R-:W-:Y:S02]  /*06a0*/  UISETP.NE.U32.AND UP0, UPT, UR26, URZ, UPT ;  /* 0x000000ff1a00728c */ /* 0x000fe4000bf05070 */
[----:B------:R-:W-:Y:S02]  /*06b0*/  UIADD3.X UR11, UPT, UPT, URZ, -0x1, URZ, UP1, !UPT ;  /* 0xffffffffff0b7890 */ /* 0x000fe40008ffe4ff */
[----:B------:R-:W-:Y:S02]  /*06c0*/  UISETP.GE.U32.AND UP1, UPT, UR10, 0x3, UPT ;  /* 0x000000030a00788c */ /* 0x000fe4000bf26070 */
[----:B------:R-:W-:Y:S02]  /*06d0*/  UISETP.NE.AND.EX UP0, UPT, URZ, URZ, UPT, UP0 ;  /* 0x000000ffff00728c */ /* 0x000fe4000bf05300 */
[----:B------:R-:W-:-:S09]  /*06e0*/  UISETP.GE.U32.AND.EX UP1, UPT, UR11, URZ, UPT, UP1 ;  /* 0x000000ff0b00728c */ /* 0x000fd2000bf26110 */
[----:B------:R-:W-:Y:S05]  /*06f0*/  BRA.U !UP1, `(.L_x_6) ;  /* 0x0000000509487547 */ /* 0x000fea000b800000 */
[----:B------:R-:W2:Y:S01]  /*0700*/  LDCU.64 UR18, c[0x0][0x390] ;  /* 0x00007200ff1277ac */ /* 0x000ea20008000a00 */
[----:B0-----:R-:W3:Y:S01]  /*0710*/  LDG.E R0, desc[UR22][R2.64] ;  /* 0x0000001602007981 */ /* 0x001ee2000c1e1900 */
[----:B------:R-:W0:Y:S01]  /*0720*/  LDCU.64 UR16, c[0x0][0x380] ;  /* 0x00007000ff1077ac */ /* 0x000e220008000a00 */
[----:B------:R-:W-:Y:S02]  /*0730*/  UIMAD UR20, UR7, UR24, URZ ;  /* 0x00000018071472a4 */ /* 0x000fe4000f8e02ff */
[----:B------:R-:W-:Y:S02]  /*0740*/  UIMAD UR28, UR5, UR24, URZ ;  /* 0x00000018051c72a4 */ /* 0x000fe4000f8e02ff */
[----:B------:R-:W-:Y:S02]  /*0750*/  UIMAD UR27, UR6, UR25, UR20 ;  /* 0x00000019061b72a4 */ /* 0x000fe4000f8e0214 */
[----:B------:R-:W-:Y:S02]  /*0760*/  UIMAD.WIDE.U32 UR20, UR4, UR24, UR8 ;  /* 0x00000018041472a5 */ /* 0x000fe4000f8e0008 */
[----:B------:R-:W-:-:S02]  /*0770*/  UIMAD UR28, UR4, UR25, UR28 ;  /* 0x00000019041c72a4 */ /* 0x000fc4000f8e021c */
[----:B------:R-:W-:Y:S02]  /*0780*/  UIMAD.WIDE.U32 UR10, UR6, UR24, UR8 ;  /* 0x00000018060a72a5 */ /* 0x000fe4000f8e0008 */
[----:B------:R-:W-:Y:S02]  /*0790*/  UIADD3 UR9, UPT, UPT, UR28, UR21, URZ ;  /* 0x000000151c097290 */ /* 0x000fe4000fffe0ff */
[----:B------:R-:W-:Y:S02]  /*07a0*/  UIADD3 UR11, UPT, UPT, UR11, UR27, URZ ;  /* 0x0000001b0b0b7290 */ /* 0x000fe4000fffe0ff */
[----:B--2---:R-:W-:Y:S02]  /*07b0*/  ULEA UR21, UP1, UR10, UR18, 0x2 ;  /* 0x000000120a157291 */ /* 0x004fe4000f8210ff */
[----:B0-----:R-:W-:Y:S02]  /*07c0*/  ULEA UR29, UP2, UR20, UR16, 0x2 ;  /* 0x00000010141d7291 */ /* 0x001fe4000f8410ff */
[----:B------:R-:W-:-:S02]  /*07d0*/  ULEA.HI.X UR10, UR10, UR19, UR11, 0x2, UP1 ;  /* 0x000000130a0a7291 */ /* 0x000fc400088f140b */
[----:B------:R-:W-:Y:S01]  /*07e0*/  ULEA.HI.X UR9, UR20, UR17, UR9, 0x2, UP2 ;  /* 0x0000001114097291 */ /* 0x000fe200090f1409 */
[----:B-1----:R-:W-:Y:S01]  /*07f0*/  MOV R6, UR21 ;  /* 0x0000001500067c02 */ /* 0x002fe20008000f00 */
[----:B------:R-:W-:Y:S02]  /*0800*/  IMAD.U32 R4, RZ, RZ, UR29 ;  /* 0x0000001dff047e24 */ /* 0x000fe4000f8e00ff */
[----:B------:R-:W-:Y:S02]  /*0810*/  MOV R7, UR10 ;  /* 0x0000000a00077c02 */ /* 0x000fe40008000f00 */
[----:B------:R-:W-:-:S03]  /*0820*/  MOV R5, UR9 ;  /* 0x0000000900057c02 */ /* 0x000fc60008000f00 */
[----:B------:R0:W3:Y:S04]  /*0830*/  LDG.E R11, desc[UR22][R6.64] ;  /* 0x00000016060b7981 */ /* 0x0000e8000c1e1900 */
[----:B------:R-:W3:Y:S01]  /*0840*/  LDG.E R13, desc[UR22][R4.64] ;  /* 0x00000016040d7981 */ /* 0x000ee2000c1e1900 */
[----:B------:R-:W-:Y:S01]  /*0850*/  UIADD3 UR10, UPT, UPT, UR8, 0x1, URZ ;  /* 0x00000001080a7890 */ /* 0x000fe2000fffe0ff */
[----:B------:R-:W-:-:S03]  /*0860*/  UMOV UR11, URZ ;  /* 0x000000ff000b7c82 */ /* 0x000fc60008000000 */
[----:B------:R-:W-:Y:S02]  /*0870*/  UIMAD.WIDE.U32 UR20, UR6, UR24, UR10 ;  /* 0x00000018061472a5 */ /* 0x000fe4000f8e000a */
[----:B------:R-:W-:Y:S02]  /*0880*/  UIMAD.WIDE.U32 UR10, UR4, UR24, UR10 ;  /* 0x00000018040a72a5 */ /* 0x000fe4000f8e000a */
[----:B------:R-:W-:Y:S02]  /*0890*/  UIADD3 UR21, UPT, UPT, UR27, UR21, URZ ;  /* 0x000000151b157290 */ /* 0x000fe4000fffe0ff */
[----:B------:R-:W-:Y:S02]  /*08a0*/  UIADD3 UR9, UPT, UPT, UR28, UR11, URZ ;  /* 0x0000000b1c097290 */ /* 0x000fe4000fffe0ff */
[----:B------:R-:W-:Y:S02]  /*08b0*/  ULEA UR11, UP1, UR20, UR18, 0x2 ;  /* 0x00000012140b7291 */ /* 0x000fe4000f8210ff */
[----:B------:R-:W-:-:S02]  /*08c0*/  ULEA UR29, UP2, UR10, UR16, 0x2 ;  /* 0x000000100a1d7291 */ /* 0x000fc4000f8410ff */
[----:B------:R-:W-:Y:S02]  /*08d0*/  ULEA.HI.X UR20, UR20, UR19, UR21, 0x2, UP1 ;  /* 0x0000001314147291 */ /* 0x000fe400088f1415 */
[----:B------:R-:W-:Y:S01]  /*08e0*/  ULEA.HI.X UR9, UR10, UR17, UR9, 0x2, UP2 ;  /* 0x000000110a097291 */ /* 0x000fe200090f1409 */
[----:B------:R-:W-:Y:S01]  /*08f0*/  IMAD.U32 R8, RZ, RZ, UR11 ;  /* 0x0000000bff087e24 */ /* 0x000fe2000f8e00ff */
[----:B0-----:R-:W-:Y:S02]  /*0900*/  MOV R6, UR29 ;  /* 0x0000001d00067c02 */ /* 0x001fe40008000f00 */
[----:B------:R-:W-:Y:S02]  /*0910*/  MOV R9, UR20 ;  /* 0x0000001400097c02 */ /* 0x000fe40008000f00 */
[----:B------:R-:W-:Y:S02]  /*0920*/  IMAD.U32 R7, RZ, RZ, UR9 ;  /* 0x00000009ff077e24 */ /* 0x000fe4000f8e00ff */
[----:B---3--:R-:W-:-:S05]  /*0930*/  FFMA R11, R0, R11, R13 ;  /* 0x0000000b000b7223 */ /* 0x008fca000000000d */
[----:B------:R0:W-:Y:S04]  /*0940*/  STG.E desc[UR22][R4.64], R11 ;  /* 0x0000000b04007986 */ /* 0x0001e8000c101916 */
[----:B------:R1:W2:Y:S04]  /*0950*/  LDG.E R13, desc[UR22][R8.64] ;  /* 0x00000016080d7981 */ /* 0x0002a8000c1e1900 */
[----:B------:R-:W2:Y:S04]  /*0960*/  LDG.E R0, desc[UR22][R2.64] ;  /* 0x0000001602007981 */ /* 0x000ea8000c1e1900 */
[----:B------:R-:W2:Y:S01]  /*0970*/  LDG.E R15, desc[UR22][R6.64] ;  /* 0x00000016060f7981 */ /* 0x000ea2000c1e1900 */
        /* <DEDUP_REMOVED lines=10> */
[----:B-1----:R-:W-:Y:S02]  /*0a20*/  MOV R8, UR11 ;  /* 0x0000000b00087c02 */ /* 0x002fe40008000f00 */
[----:B0-----:R-:W-:Y:S01]  /*0a30*/  MOV R4, UR29 ;  /* 0x0000001d00047c02 */ /* 0x001fe20008000f00 */
[----:B------:R-:W-:Y:S02]  /*0a40*/  IMAD.U32 R9, RZ, RZ, UR20 ;  /* 0x00000014ff097e24 */ /* 0x000fe4000f8e00ff */
[----:B------:R-:W-:Y:S01]  /*0a50*/  MOV R5, UR9 ;  /* 0x0000000900057c02 */ /* 0x000fe20008000f00 */
[----:B--2---:R-:W-:-:S05]  /*0a60*/  FFMA R13, R0, R13, R15 ;  /* 0x0000000d000d7223 */ /* 0x004fca000000000f */
        /* <DEDUP_REMOVED lines=9> */
[----:B------:R-:W-:Y:S02]  /*0b00*/  ULEA UR18, UP1, UR20, UR18, 0x2 ;  /* 0x0000001214127291 */ /* 0x000fe4000f8210ff */
[----:B------:R-:W-:Y:S02]  /*0b10*/  UIADD3 UR9, UPT, UPT, UR28, UR11, URZ ;  /* 0x0000000b1c097290 */ /* 0x000fe4000fffe0ff */
[----:B------:R-:W-:-:S02]  /*0b20*/  ULEA UR16, UP2, UR10, UR16, 0x2 ;  /* 0x000000100a107291 */ /* 0x000fc4000f8410ff */
[----:B------:R-:W-:Y:S02]  /*0b30*/  ULEA.HI.X UR19, UR20, UR19, UR21, 0x2, UP1 ;  /* 0x0000001314137291 */ /* 0x000fe400088f1415 */
[----:B------:R-:W-:Y:S01]  /*0b40*/  ULEA.HI.X UR9, UR10, UR17, UR9, 0x2, UP2 ;  /* 0x000000110a097291 */ /* 0x000fe200090f1409 */
[----:B-1----:R-:W-:Y:S01]  /*0b50*/  MOV R8, UR18 ;  /* 0x0000001200087c02 */ /* 0x002fe20008000f00 */
[----:B0-----:R-:W-:Y:S02]  /*0b60*/  IMAD.U32 R6, RZ, RZ, UR16 ;  /* 0x00000010ff067e24 */ /* 0x001fe4000f8e00ff */
[----:B------:R-:W-:Y:S02]  /*0b70*/  MOV R9, UR19 ;  /* 0x0000001300097c02 */ /* 0x000fe40008000f00 */
[----:B------:R-:W-:Y:S01]  /*0b80*/  MOV R7, UR9 ;  /* 0x0000000900077c02 */ /* 0x000fe20008000f00 */
[----:B--2---:R-:W-:-:S05]  /*0b90*/  FFMA R11, R0, R11, R15 ;  /* 0x0000000b000b7223 */ /* 0x004fca000000000f */
[----:B------:R2:W-:Y:S04]  /*0ba0*/  STG.E desc[UR22][R4.64], R11 ;  /* 0x0000000b04007986 */ /* 0x0005e8000c101916 */
[----:B------:R-:W3:Y:S04]  /*0bb0*/  LDG.E R9, desc[UR22][R8.64] ;  /* 0x0000001608097981 */ /* 0x000ee8000c1e1900 */
[----:B------:R-:W3:Y:S04]  /*0bc0*/  LDG.E R0, desc[UR22][R2.64] ;  /* 0x0000001602007981 */ /* 0x000ee8000c1e1900 */
[----:B------:R-:W3:Y:S01]  /*0bd0*/  LDG.E R13, desc[UR22][R6.64] ;  /* 0x00000016060d7981 */ /* 0x000ee2000c1e1900 */
[----:B------:R-:W-:Y:S01]  /*0be0*/  UIADD3 UR8, UPT, UPT, UR8, 0x4, URZ ;  /* 0x0000000408087890 */ /* 0x000fe2000fffe0ff */
[----:B------:R-:W-:Y:S01]  /*0bf0*/  UMOV UR9, URZ ;  /* 0x000000ff00097c82 */ /* 0x000fe20008000000 */
[----:B---3--:R-:W-:-:S05]  /*0c00*/  FFMA R13, R0, R9, R13 ;  /* 0x00000009000d7223 */ /* 0x008fca000000000d */
[----:B------:R2:W-:Y:S05]  /*0c10*/  STG.E desc[UR22][R6.64], R13 ;  /* 0x0000000d06007986 */ /* 0x0005ea000c101916 */
.L_x_6:
[----:B------:R-:W-:Y:S05]  /*0c20*/  BRA.U !UP0, `(.L_x_5) ;  /* 0x0000000508287547 */ /* 0x000fea000b800000 */
[----:B------:R-:W-:Y:S02]  /*0c30*/  UISETP.NE.U32.AND UP0, UPT, UR26, 0x1, UPT ;  /* 0x000000011a00788c */ /* 0x000fe4000bf05070 */
[----:B------:R-:W-:Y:S02]  /*0c40*/  ULOP3.LUT UP1, URZ, UR24, 0x1, URZ, 0xc0, !UPT ;  /* 0x0000000118ff7892 */ /* 0x000fe4000f82c0ff */
[----:B------:R-:W-:-:S09]  /*0c50*/  UISETP.NE.AND.EX UP0, UPT, URZ, URZ, UPT, UP0 ;  /* 0x000000ffff00728c */ /* 0x000fd2000bf05300 */
[----:B------:R-:W-:Y:S05]  /*0c60*/  BRA.U !UP0, `(.L_x_7) ;  /* 0x0000000108b07547 */ /* 0x000fea000b800000 */
[----:B------:R-:W3:Y:S01]  /*0c70*/  LDCU.64 UR20, c[0x0][0x390] ;  /* 0x00007200ff1477ac */ /* 0x000ee20008000a00 */
[----:B0-----:R-:W4:Y:S01]  /*0c80*/  LDG.E R0, desc[UR22][R2.64] ;  /* 0x0000001602007981 */ /* 0x001f22000c1e1900 */
[----:B------:R-:W0:Y:S01]  /*0c90*/  LDCU.64 UR28, c[0x0][0x380] ;  /* 0x00007000ff1c77ac */ /* 0x000e220008000a00 */
[----:B------:R-:W-:Y:S02]  /*0ca0*/  UIMAD UR16, UR7, UR24, URZ ;  /* 0x00000018071072a4 */ /* 0x000fe4000f8e02ff */
[----:B------:R-:W-:Y:S02]  /*0cb0*/  UIMAD UR19, UR5, UR24, URZ ;  /* 0x00000018051372a4 */ /* 0x000fe4000f8e02ff */
[----:B------:R-:W-:Y:S02]  /*0cc0*/  UIMAD.WIDE.U32 UR10, UR6, UR24, UR8 ;  /* 0x00000018060a72a5 */ /* 0x000fe4000f8e0008 */
[----:B------:R-:W-:Y:S02]  /*0cd0*/  UIMAD UR18, UR6, UR25, UR16 ;  /* 0x00000019061272a4 */ /* 0x000fe4000f8e0210 */
[----:B------:R-:W-:-:S02]  /*0ce0*/  UIMAD.WIDE.U32 UR16, UR4, UR24, UR8 ;  /* 0x00000018041072a5 */ /* 0x000fc4000f8e0008 */
[----:B------:R-:W-:Y:S02]  /*0cf0*/  UIMAD UR19, UR4, UR25, UR19 ;  /* 0x00000019041372a4 */ /* 0x000fe4000f8e0213 */
[----:B------:R-:W-:Y:S02]  /*0d00*/  UIADD3 UR9, UPT, UPT, UR11, UR18, URZ ;  /* 0x000000120b097290 */ /* 0x000fe4000fffe0ff */
[----:B------:R-:W-:Y:S02]  /*0d10*/  UIADD3 UR11, UPT, UPT, UR19, UR17, URZ ;  /* 0x00000011130b7290 */ /* 0x000fe4000fffe0ff */
[----:B---3--:R-:W-:Y:S02]  /*0d20*/  ULEA UR27, UP0, UR10, UR20, 0x2 ;  /* 0x000000140a1b7291 */ /* 0x008fe4000f8010ff */
[----:B0-----:R-:W-:Y:S02]  /*0d30*/  ULEA UR17, UP2, UR16, UR28, 0x2 ;  /* 0x0000001c10117291 */ /* 0x001fe4000f8410ff */
[----:B------:R-:W-:-:S02]  /*0d40*/  ULEA.HI.X UR9, UR10, UR21, UR9, 0x2, UP0 ;  /* 0x000000150a097291 */ /* 0x000fc400080f1409 */
[----:B------:R-:W-:Y:S01]  /*0d50*/  ULEA.HI.X UR11, UR16, UR29, UR11, 0x2, UP2 ;  /* 0x0000001d100b7291 */ /* 0x000fe200090f140b */
[----:B--2---:R-:W-:Y:S01]  /*0d60*/  IMAD.U32 R4, RZ, RZ, UR27 ;  /* 0x0000001bff047e24 */ /* 0x004fe2000f8e00ff */
[----:B-1----:R-:W-:Y:S02]  /*0d70*/  MOV R6, UR17 ;  /* 0x0000001100067c02 */ /* 0x002fe40008000f00 */
[----:B------:R-:W-:Y:S02]  /*0d80*/  MOV R5, UR9 ;  /* 0x0000000900057c02 */ /* 0x000fe40008000f00 */
[----:B------:R-:W-:-:S03]  /*0d90*/  IMAD.U32 R7, RZ, RZ, UR11 ;  /* 0x0000000bff077e24 */ /* 0x000fc6000f8e00ff */
[----:B------:R0:W4:Y:S04]  /*0da0*/  LDG.E R11, desc[UR22][R4.64] ;  /* 0x00000016040b7981 */ /* 0x000128000c1e1900 */
[----:B------:R-:W4:Y:S01]  /*0db0*/  LDG.E R13, desc[UR22][R6.64] ;  /* 0x00000016060d7981 */ /* 0x000f22000c1e1900 */
        /* <DEDUP_REMOVED lines=10> */
[----:B0-----:R-:W-:Y:S02]  /*0e60*/  MOV R4, UR20 ;  /* 0x0000001400047c02 */ /* 0x001fe40008000f00 */
[----:B------:R-:W-:Y:S01]  /*0e70*/  MOV R8, UR28 ;  /* 0x0000001c00087c02 */ /* 0x000fe20008000f00 */
[----:B------:R-:W-:Y:S02]  /*0e80*/  IMAD.U32 R5, RZ, RZ, UR18 ;  /* 0x00000012ff057e24 */ /* 0x000fe4000f8e00ff */
[----:B------:R-:W-:Y:S01]  /*0e90*/  MOV R9, UR19 ;  /* 0x0000001300097c02 */ /* 0x000fe20008000f00 */
[----:B----4-:R-:W-:-:S05]  /*0ea0*/  FFMA R11, R0, R11, R13 ;  /* 0x0000000b000b7223 */ /* 0x010fca000000000d */
[----:B------:R3:W-:Y:S04]  /*0eb0*/  STG.E desc[UR22][R6.64], R11 ;  /* 0x0000000b06007986 */ /* 0x0007e8000c101916 */
[----:B------:R-:W2:Y:S04]  /*0ec0*/  LDG.E R5, desc[UR22][R4.64] ;  /* 0x0000001604057981 */ /* 0x000ea8000c1e1900 */
[----:B------:R-:W2:Y:S04]  /*0ed0*/  LDG.E R0, desc[UR22][R2.64] ;  /* 0x0000001602007981 */ /* 0x000ea8000c1e1900 */
[----:B------:R-:W2:Y:S01]  /*0ee0*/  LDG.E R13, desc[UR22][R8.64] ;  /* 0x00000016080d7981 */ /* 0x000ea2000c1e1900 */
[----:B------:R-:W-:Y:S01]  /*0ef0*/  UIADD3 UR8, UPT, UPT, UR8, 0x2, URZ ;  /* 0x0000000208087890 */ /* 0x000fe2000fffe0ff */
[----:B------:R-:W-:Y:S01]  /*0f00*/  UMOV UR9, URZ ;  /* 0x000000ff00097c82 */ /* 0x000fe20008000000 */
[----:B--2---:R-:W-:-:S05]  /*0f10*/  FFMA R13, R0, R5, R13 ;  /* 0x00000005000d7223 */ /* 0x004fca000000000d */
[----:B------:R3:W-:Y:S05]  /*0f20*/  STG.E desc[UR22][R8.64], R13 ;  /* 0x0000000d08007986 */ /* 0x0007ea000c101916 */
.L_x_7:
[----:B------:R-:W-:Y:S05]  /*0f30*/  BRA.U !UP1, `(.L_x_5) ;  /* 0x0000000109647547 */ /* 0x000fea000b800000 */
[----:B------:R-:W4:Y:S01]  /*0f40*/  LDCU.64 UR18, c[0x0][0x390] ;  /* 0x00007200ff1277ac */ /* 0x000f220008000a00 */
[----:B0-----:R-:W5:Y:S01]  /*0f50*/  LDG.E R2, desc[UR22][R2.64] ;  /* 0x0000001602027981 */ /* 0x001f62000c1e1900 */
[----:B------:R-:W0:Y:S01]  /*0f60*/  LDCU.64 UR28, c[0x0][0x380] ;  /* 0x00007000ff1c77ac */ /* 0x000e220008000a00 */
[----:B------:R-:W-:Y:S02]  /*0f70*/  UIMAD UR16, UR7, UR24, URZ ;  /* 0x00000018071072a4 */ /* 0x000fe4000f8e02ff */
[----:B------:R-:W-:Y:S01]  /*0f80*/  UIMAD UR17, UR5, UR24, URZ ;  /* 0x00000018051172a4 */ /* 0x000fe2000f8e02ff */
[----:B------:R-:W-:Y:S01]  /*0f90*/  UMOV UR10, UR8 ;  /* 0x00000008000a7c82 */ /* 0x000fe20008000000 */
[----:B------:R-:W-:Y:S01]  /*0fa0*/  UMOV UR11, UR9 ;  /* 0x00000009000b7c82 */ /* 0x000fe20008000000 */
[----:B------:R-:W-:Y:S02]  /*0fb0*/  UIMAD UR16, UR6, UR25, UR16 ;  /* 0x00000019061072a4 */ /* 0x000fe4000f8e0210 */
[----:B------:R-:W-:-:S02]  /*0fc0*/  UIMAD.WIDE.U32 UR8, UR6, UR24, UR10 ;  /* 0x00000018060872a5 */ /* 0x000fc4000f8e000a */
[----:B------:R-:W-:Y:S02]  /*0fd0*/  UIMAD.WIDE.U32 UR10, UR4, UR24, UR10 ;  /* 0x00000018040a72a5 */ /* 0x000fe4000f8e000a */
[----:B------:R-:W-:Y:S02]  /*0fe0*/  UIMAD UR20, UR4, UR25, UR17 ;  /* 0x00000019041472a4 */ /* 0x000fe4000f8e0211 */
[----:B------:R-:W-:Y:S02]  /*0ff0*/  UIADD3 UR17, UPT, UPT, UR16, UR9, URZ ;  /* 0x0000000910117290 */ /* 0x000fe4000fffe0ff */
[----:B----4-:R-:W-:Y:S02]  /*1000*/  ULEA UR16, UP0, UR8, UR18, 0x2 ;  /* 0x0000001208107291 */ /* 0x010fe4000f8010ff */
[----:B------:R-:W-:Y:S02]  /*1010*/  UIADD3 UR9, UPT, UPT, UR20, UR11, URZ ;  /* 0x0000000b14097290 */ /* 0x000fe4000fffe0ff */
[----:B0-----:R-:W-:-:S02]  /*1020*/  ULEA UR11, UP1, UR10, UR28, 0x2 ;  /* 0x0000001c0a0b7291 */ /* 0x001fc4000f8210ff */
[----:B------:R-:W-:Y:S01]  /*1030*/  ULEA.HI.X UR8, UR8, UR19, UR17, 0x2, UP0 ;  /* 0x0000001308087291 */ /* 0x000fe200080f1411 */
[----:B-123--:R-:W-:Y:S01]  /*1040*/  MOV R6, UR16 ;  /* 0x0000001000067c02 */ /* 0x00efe20008000f00 */
[----:B------:R-:W-:Y:S02]  /*1050*/  ULEA.HI.X UR9, UR10, UR29, UR9, 0x2, UP1 ;  /* 0x0000001d0a097291 */ /* 0x000fe400088f1409 */
[----:B------:R-:W-:Y:S02]  /*1060*/  IMAD.U32 R4, RZ, RZ, UR11 ;  /* 0x0000000bff047e24 */ /* 0x000fe4000f8e00ff */
[----:B------:R-:W-:Y:S02]  /*1070*/  MOV R7, UR8 ;  /* 0x0000000800077c02 */ /* 0x000fe40008000f00 */
[----:B------:R-:W-:-:S04]  /*1080*/  MOV R5, UR9 ;  /* 0x0000000900057c02 */ /* 0x000fc80008000f00 */
[----:B------:R-:W5:Y:S04]  /*1090*/  LDG.E R7, desc[UR22][R6.64] ;  /* 0x0000001606077981 */ /* 0x000f68000c1e1900 */
[----:B------:R-:W5:Y:S02]  /*10a0*/  LDG.E R9, desc[UR22][R4.64] ;  /* 0x0000001604097981 */ /* 0x000f64000c1e1900 */
[----:B-----5:R-:W-:-:S05]  /*10b0*/  FFMA R9, R2, R7, R9 ;  /* 0x0000000702097223 */ /* 0x020fca0000000009 */
[----:B------:R4:W-:Y:S02]  /*10c0*/  STG.E desc[UR22][R4.64], R9 ;  /* 0x0000000904007986 */ /* 0x0009e4000c101916 */
.L_x_5:
[----:B------:R-:W-:-:S04]  /*10d0*/  UIADD3 UR6, UP0, UPT, UR6, 0x1, URZ ;  /* 0x0000000106067890 */ /* 0x000fc8000ff1e0ff */
[----:B------:R-:W-:Y:S02]  /*10e0*/  UIADD3.X UR7, UPT, UPT, URZ, UR7, URZ, UP0, !UPT ;  /* 0x00000007ff077290 */ /* 0x000fe400087fe4ff */
[----:B------:R-:W-:-:S04]  /*10f0*/  UISETP.GE.U32.AND UP0, UPT, UR6, UR24, UPT ;  /* 0x000000180600728c */ /* 0x000fc8000bf06070 */
[----:B------:R-:W-:-:S09]  /*1100*/  UISETP.GE.U32.AND.EX UP0, UPT, UR7, UR25, UPT, UP0 ;  /* 0x000000190700728c */ /* 0x000fd2000bf06100 */
[----:B------:R-:W-:Y:S05]  /*1110*/  BRA.U !UP0, `(.L_x_8) ;  /* 0xffffffed08f47547 */ /* 0x000fea000b83ffff */
[----:B------:R-:W-:-:S04]  /*1120*/  UIADD3 UR4, UP0, UPT, UR4, 0x1, URZ ;  /* 0x0000000104047890 */ /* 0x000fc8000ff1e0ff */
[----:B------:R-:W-:Y:S02]  /*1130*/  UIADD3.X UR5, UPT, UPT, URZ, UR5, URZ, UP0, !UPT ;  /* 0x00000005ff057290 */ /* 0x000fe400087fe4ff */
[----:B------:R-:W-:-:S04]  /*1140*/  UISETP.GE.U32.AND UP0, UPT, UR4, UR24, UPT ;  /* 0x000000180400728c */ /* 0x000fc8000bf06070 */
[----:B------:R-:W-:-:S09]  /*1150*/  UISETP.GE.U32.AND.EX UP0, UPT, UR5, UR25, UPT, UP0 ;  /* 0x000000190500728c */ /* 0x000fd2000bf06100 */
[----:B------:R-:W-:Y:S05]  /*1160*/  BRA.U !UP0, `(.L_x_9) ;  /* 0xffffffed08d87547 */ /* 0x000fea000b83ffff */
[----:B0-----:R-:W-:Y:S05]  /*1170*/  EXIT ;  /* 0x000000000000794d */ /* 0x001fea0003800000 */
.L_x_10:
        /* <DEDUP_REMOVED lines=16> */
.L_x_13:


//--------------------- .nv.shared.reserved.0     --------------------------
	.section	.nv.shared.reserved.0,"aw",@nobits
	.weak		__nv_reservedSMEM_offset_0_alias
	.size		__nv_reservedSMEM_offset_0_alias, 0, 64
	.other		__nv_reservedSMEM_offset_0_alias,@"STO_CUDA_RESERVED_SHARED STV_DEFAULT"
__nv_reservedSMEM_offset_0_alias:
	.zero		0
	.zero		64


//--------------------- .nv.global                --------------------------
	.section	.nv.global,"aw",@nobits
.nv.global:
	.type		_ZN34_INTERNAL_99012b17_4_k_cu_e35814156thrust24THRUST_300001_SM_1000_NS3seqE,@object
	.size		_ZN34_INTERNAL_99012b17_4_k_cu_e35814156thrust24THRUST_300001_SM_1000_NS3seqE,(_ZN34_INTERNAL_99012b17_4_k_cu_e35814154cuda3std3__48in_placeE - _ZN34_INTERNAL_99012b17_4_k_cu_e35814156thrust24THRUST_300001_SM_1000_NS3seqE)
_ZN34_INTERNAL_99012b17_4_k_cu_e35814156thrust24THRUST_300001_SM_1000_NS3seqE:
	.zero		1
	.type		_ZN34_INTERNAL_99012b17_4_k_cu_e35814154cuda3std3__48in_placeE,@object
	.size		_ZN34_INTERNAL_99012b17_4_k_cu_e35814154cuda3std3__48in_placeE,(_ZN34_INTERNAL_99012b17_4_k_cu_e35814154cuda3std6ranges3__45__cpo4sizeE - _ZN34_INTERNAL_99012b17_4_k_cu_e35814154cuda3std3__48in_placeE)
_ZN34_INTERNAL_99012b17_4_k_cu_e35814154cuda3std3__48in_placeE:
	.zero		1
	.type		_ZN34_INTERNAL_99012b17_4_k_cu_e35814154cuda3std6ranges3__45__cpo4sizeE,@object
	.size		_ZN34_INTERNAL_99012b17_4_k_cu_e35814154cuda3std6ranges3__45__cpo4sizeE,(_ZN34_INTERNAL_99012b17_4_k_cu_e35814156thrust24THRUST_300001_SM_1000_NS12placeholders2_3E - _ZN34_INTERNAL_99012b17_4_k_cu_e35814154cuda3std6ranges3__45__cpo4sizeE)
_ZN34_INTERNAL_99012b17_4_k_cu_e35814154cuda3std6ranges3__45__cpo4sizeE:
	.zero		1
	.type		_ZN34_INTERNAL_99012b17_4_k_cu_e35814156thrust24THRUST_300001_SM_1000_NS12placeholders2_3E,@object
	.size		_ZN34_INTERNAL_99012b17_4_k_cu_e35814156thrust24THRUST_300001_SM_1000_NS12placeholders2_3E,(_ZN34_INTERNAL_99012b17_4_k_cu_e35814154cuda3std3__45__cpo6cbeginE - _ZN34_INTERNAL_99012b17_4_k_cu_e35814156thrust24THRUST_300001_SM_1000_NS12placeholders2_3E)
_ZN34_INTERNAL_99012b17_4_k_cu_e35814156thrust24THRUST_300001_SM_1000_NS12placeholders2_3E:
	.zero		1
	.type		_ZN34_INTERNAL_99012b17_4_k_cu_e35814154cuda3std3__45__cpo6cbeginE,@object
	.size		_ZN34_INTERNAL_99012b17_4_k_cu_e35814154cuda3std3__45__cpo6cbeginE,(_ZN34_INTERNAL_99012b17_4_k_cu_e35814154cuda3std6ranges3__45__cpo6cbeginE - _ZN34_INTERNAL_99012b17_4_k_cu_e35814154cuda3std3__45__cpo6cbeginE)
_ZN34_INTERNAL_99012b17_4_k_cu_e35814154cuda3std3__45__cpo6cbeginE:
	.zero		1
	.type		_ZN34_INTERNAL_99012b17_4_k_cu_e35814154cuda3std6ranges3__45__cpo6cbeginE,@object
	.size		_ZN34_INTERNAL_99012b17_4_k_cu_e35814154cuda3std6ranges3__45__cpo6cbeginE,(_ZN34_INTERNAL_99012b17_4_k_cu_e35814156thrust24THRUST_300001_SM_1000_NS12placeholders2_7E - _ZN34_INTERNAL_99012b17_4_k_cu_e35814154cuda3std6ranges3__45__cpo6cbeginE)
_ZN34_INTERNAL_99012b17_4_k_cu_e35814154cuda3std6ranges3__45__cpo6cbeginE:
	.zero		1
	.type		_ZN34_INTERNAL_99012b17_4_k_cu_e35814156thrust24THRUST_300001_SM_1000_NS12placeholders2_7E,@object
	.size		_ZN34_INTERNAL_99012b17_4_k_cu_e35814156thrust24THRUST_300001_SM_1000_NS12placeholders2_7E,(_ZN34_INTERNAL_99012b17_4_k_cu_e35814154cuda3std3__45__cpo7crbeginE - _ZN34_INTERNAL_99012b17_4_k_cu_e35814156thrust24THRUST_300001_SM_1000_NS12placeholders2_7E)
_ZN34_INTERNAL_99012b17_4_k_cu_e35814156thrust24THRUST_300001_SM_1000_NS12placeholders2_7E:
	.zero		1
	.type		_ZN34_INTERNAL_99012b17_4_k_cu_e35814154cuda3std3__45__cpo7crbeginE,@object
	.size		_ZN34_INTERNAL_99012b17_4_k_cu_e35814154cuda3std3__45__cpo7crbeginE,(_ZN34_INTERNAL_99012b17_4_k_cu_e35814154cuda3std6ranges3__45__cpo4nextE - _ZN34_INTERNAL_99012b17_4_k_cu_e35814154cuda3std3__45__cpo7crbeginE)
_ZN34_INTERNAL_99012b17_4_k_cu_e35814154cuda3std3__45__cpo7crbeginE:
	.zero		1
	.type		_ZN34_INTERNAL_99012b17_4_k_cu_e35814154cuda3std6ranges3__45__cpo4nextE,@object
	.size		_ZN34_INTERNAL_99012b17_4_k_cu_e35814154cuda3std6ranges3__45__cpo4nextE,(_ZN34_INTERNAL_99012b17_4_k_cu_e35814154cuda3std6ranges3__45__cpo4swapE - _ZN34_INTERNAL_99012b17_4_k_cu_e35814154cuda3std6ranges3__45__cpo4nextE)
_ZN34_INTERNAL_99012b17_4_k_cu_e35814154cuda3std6ranges3__45__cpo4nextE:
	.zero		1
	.type		_ZN34_INTERNAL_99012b17_4_k_cu_e35814154cuda3std6ranges3__45__cpo4swapE,@object
	.size		_ZN34_INTERNAL_99012b17_4_k_cu_e35814154cuda3std6ranges3__45__cpo4swapE,(_ZN34_INTERNAL_99012b17_4_k_cu_e35814156thrust24THRUST_300001_SM_1000_NS8cuda_cub10par_nosyncE - _ZN34_INTERNAL_99012b17_4_k_cu_e35814154cuda3std6ranges3__45__cpo4swapE)
_ZN34_INTERNAL_99012b17_4_k_cu_e35814154cuda3std6ranges3__45__cpo4swapE:
	.zero		1
	.type		_ZN34_INTERNAL_99012b17_4_k_cu_e35814156thrust24THRUST_300001_SM_1000_NS8cuda_cub10par_nosyncE,@object
	.size		_ZN34_INTERNAL_99012b17_4_k_cu_e35814156thrust24THRUST_300001_SM_1000_NS8cuda_cub10par_nosyncE,(_ZN34_INTERNAL_99012b17_4_k_cu_e35814156thrust24THRUST_300001_SM_1000_NS12placeholders2_9E - _ZN34_INTERNAL_99012b17_4_k_cu_e35814156thrust24THRUST_300001_SM_1000_NS8cuda_cub10par_nosyncE)
_ZN34_INTERNAL_99012b17_4_k_cu_e35814156thrust24THRUST_300001_SM_1000_NS8cuda_cub10par_nosyncE:
	.zero		1
	.type		_ZN34_INTERNAL_99012b17_4_k_cu_e35814156thrust24THRUST_300001_SM_1000_NS12placeholders2_9E,@object
	.size		_ZN34_INTERNAL_99012b17_4_k_cu_e35814156thrust24THRUST_300001_SM_1000_NS12placeholders2_9E,(_ZN34_INTERNAL_99012b17_4_k_cu_e35814154cuda3std3__436_GLOBAL__N__99012b17_4_k_cu_e35814156ignoreE - _ZN34_INTERNAL_99012b17_4_k_cu_e35814156thrust24THRUST_300001_SM_1000_NS12placeholders2_9E)
_ZN34_INTERNAL_99012b17_4_k_cu_e35814156thrust24THRUST_300001_SM_1000_NS12placeholders2_9E:
	.zero		1
	.type		_ZN34_INTERNAL_99012b17_4_k_cu_e35814154cuda3std3__436_GLOBAL__N__99012b17_4_k_cu_e35814156ignoreE,@object
	.size		_ZN34_INTERNAL_99012b17_4_k_cu_e35814154cuda3std3__436_GLOBAL__N__99012b17_4_k_cu_e35814156ignoreE,(_ZN34_INTERNAL_99012b17_4_k_cu_e35814154cuda3std6ranges3__45__cpo4dataE - _ZN34_INTERNAL_99012b17_4_k_cu_e35814154cuda3std3__436_GLOBAL__N__99012b17_4_k_cu_e35814156ignoreE)
_ZN34_INTERNAL_99012b17_4_k_cu_e35814154cuda3std3__436_GLOBAL__N__99012b17_4_k_cu_e35814156ignoreE:
	.zero		1
	.type		_ZN34_INTERNAL_99012b17_4_k_cu_e35814154cuda3std6ranges3__45__cpo4dataE,@object
	.size		_ZN34_INTERNAL_99012b17_4_k_cu_e35814154cuda3std6ranges3__45__cpo4dataE,(_ZN34_INTERNAL_99012b17_4_k_cu_e35814156thrust24THRUST_300001_SM_1000_NS12placeholders2_1E - _ZN34_INTERNAL_99012b17_4_k_cu_e35814154cuda3std6ranges3__45__cpo4dataE)
_ZN34_INTERNAL_99012b17_4_k_cu_e35814154cuda3std6ranges3__45__cpo4dataE:
	.zero		1
	.type		_ZN34_INTERNAL_99012b17_4_k_cu_e35814156thrust24THRUST_300001_SM_1000_NS12placeholders2_1E,@object
	.size		_ZN34_INTERNAL_99012b17_4_k_cu_e35814156thrust24THRUST_300001_SM_1000_NS12placeholders2_1E,(_ZN34_INTERNAL_99012b17_4_k_cu_e35814154cuda3std3__45__cpo5beginE - _ZN34_INTERNAL_99012b17_4_k_cu_e35814156thrust24THRUST_300001_SM_1000_NS12placeholders2_1E)
_ZN34_INTERNAL_99012b17_4_k_cu_e35814156thrust24THRUST_300001_SM_1000_NS12placeholders2_1E:
	.zero		1
	.type		_ZN34_INTERNAL_99012b17_4_k_cu_e35814154cuda3std3__45__cpo5beginE,@object
	.size		_ZN34_INTERNAL_99012b17_4_k_cu_e35814154cuda3std3__45__cpo5beginE,(_ZN34_INTERNAL_99012b17_4_k_cu_e35814154cuda3std6ranges3__45__cpo5beginE - _ZN34_INTERNAL_99012b17_4_k_cu_e35814154cuda3std3__45__cpo5beginE)
_ZN34_INTERNAL_99012b17_4_k_cu_e35814154cuda3std3__45__cpo5beginE:
	.zero		1
	.type		_ZN34_INTERNAL_99012b17_4_k_cu_e35814154cuda3std6ranges3__45__cpo5beginE,@object
	.size		_ZN34_INTERNAL_99012b17_4_k_cu_e35814154cuda3std6ranges3__45__cpo5beginE,(_ZN34_INTERNAL_99012b17_4_k_cu_e35814156thrust24THRUST_300001_SM_1000_NS12placeholders2_5E - _ZN34_INTERNAL_99012b17_4_k_cu_e35814154cuda3std6ranges3__45__cpo5beginE)
_ZN34_INTERNAL_99012b17_4_k_cu_e35814154cuda3std6ranges3__45__cpo5beginE:
	.zero		1
	.type		_ZN34_INTERNAL_99012b17_4_k_cu_e35814156thrust24THRUST_300001_SM_1000_NS12placeholders2_5E,@object
	.size		_ZN34_INTERNAL_99012b17_4_k_cu_e35814156thrust24THRUST_300001_SM_1000_NS12placeholders2_5E,(_ZN34_INTERNAL_99012b17_4_k_cu_e35814154cuda3std3__45__cpo6rbeginE - _ZN34_INTERNAL_99012b17_4_k_cu_e35814156thrust24THRUST_300001_SM_1000_NS12placeholders2_5E)
_ZN34_INTERNAL_99012b17_4_k_cu_e35814156thrust24THRUST_300001_SM_1000_NS12placeholders2_5E:
	.zero		1
	.type		_ZN34_INTERNAL_99012b17_4_k_cu_e35814154cuda3std3__45__cpo6rbeginE,@object
	.size		_ZN34_INTERNAL_99012b17_4_k_cu_e35814154cuda3std3__45__cpo6rbeginE,(_ZN34_INTERNAL_99012b17_4_k_cu_e35814154cuda3std6ranges3__45__cpo7advanceE - _ZN34_INTERNAL_99012b17_4_k_cu_e35814154cuda3std3__45__cpo6rbeginE)
_ZN34_INTERNAL_99012b17_4_k_cu_e35814154cuda3std3__45__cpo6rbeginE:
	.zero		1
	.type		_ZN34_INTERNAL_99012b17_4_k_cu_e35814154cuda3std6ranges3__45__cpo7advanceE,@object
	.size		_ZN34_INTERNAL_99012b17_4_k_cu_e35814154cuda3std6ranges3__45__cpo7advanceE,(_ZN34_INTERNAL_99012b17_4_k_cu_e35814154cuda3std3__47nulloptE - _ZN34_INTERNAL_99012b17_4_k_cu_e35814154cuda3std6ranges3__45__cpo7advanceE)
_ZN34_INTERNAL_99012b17_4_k_cu_e35814154cuda3std6ranges3__45__cpo7advanceE:
	.zero		1
	.type		_ZN34_INTERNAL_99012b17_4_k_cu_e35814154cuda3std3__47nulloptE,@object
	.size		_ZN34_INTERNAL_99012b17_4_k_cu_e35814154cuda3std3__47nulloptE,(_ZN34_INTERNAL_99012b17_4_k_cu_e35814154cuda3std6ranges3__45__cpo8distanceE - _ZN34_INTERNAL_99012b17_4_k_cu_e35814154cuda3std3__47nulloptE)
_ZN34_INTERNAL_99012b17_4_k_cu_e35814154cuda3std3__47nulloptE:
	.zero		1
	.type		_ZN34_INTERNAL_99012b17_4_k_cu_e35814154cuda3std6ranges3__45__cpo8distanceE,@object
	.size		_ZN34_INTERNAL_99012b17_4_k_cu_e35814154cuda3std6ranges3__45__cpo8distanceE,(_ZN34_INTERNAL_99012b17_4_k_cu_e35814156thrust24THRUST_300001_SM_1000_NS12placeholders3_10E - _ZN34_INTERNAL_99012b17_4_k_cu_e35814154cuda3std6ranges3__45__cpo8distanceE)
_ZN34_INTERNAL_99012b17_4_k_cu_e35814154cuda3std6ranges3__45__cpo8distanceE:
	.zero		1
	.type		_ZN34_INTERNAL_99012b17_4_k_cu_e35814156thrust24THRUST_300001_SM_1000_NS12placeholders3_10E,@object
	.size		_ZN34_INTERNAL_99012b17_4_k_cu_e35814156thrust24THRUST_300001_SM_1000_NS12placeholders3_10E,(_ZN34_INTERNAL_99012b17_4_k_cu_e35814154cuda3std3__419piecewise_constructE - _ZN34_INTERNAL_99012b17_4_k_cu_e35814156thrust24THRUST_300001_SM_1000_NS12placeholders3_10E)
_ZN34_INTERNAL_99012b17_4_k_cu_e35814156thrust24THRUST_300001_SM_1000_NS12placeholders3_10E:
	.zero		1
	.type		_ZN34_INTERNAL_99012b17_4_k_cu_e35814154cuda3std3__419piecewise_constructE,@object
	.size		_ZN34_INTERNAL_99012b17_4_k_cu_e35814154cuda3std3__419piecewise_constructE,(_ZN34_INTERNAL_99012b17_4_k_cu_e35814154cuda3std6ranges3__45__cpo5cdataE - _ZN34_INTERNAL_99012b17_4_k_cu_e35814154cuda3std3__419piecewise_constructE)
_ZN34_INTERNAL_99012b17_4_k_cu_e35814154cuda3std3__419piecewise_constructE:
	.zero		1
	.type		_ZN34_INTERNAL_99012b17_4_k_cu_e35814154cuda3std6ranges3__45__cpo5cdataE,@object
	.size		_ZN34_INTERNAL_99012b17_4_k_cu_e35814154cuda3std6ranges3__45__cpo5cdataE,(_ZN34_INTERNAL_99012b17_4_k_cu_e35814156thrust24THRUST_300001_SM_1000_NS12placeholders2_2E - _ZN34_INTERNAL_99012b17_4_k_cu_e35814154cuda3std6ranges3__45__cpo5cdataE)
_ZN34_INTERNAL_99012b17_4_k_cu_e35814154cuda3std6ranges3__45__cpo5cdataE:
	.zero		1
	.type		_ZN34_INTERNAL_99012b17_4_k_cu_e35814156thrust24THRUST_300001_SM_1000_NS12placeholders2_2E,@object
	.size		_ZN34_INTERNAL_99012b17_4_k_cu_e35814156thrust24THRUST_300001_SM_1000_NS12placeholders2_2E,(_ZN34_INTERNAL_99012b17_4_k_cu_e35814154cuda3std3__45__cpo3endE - _ZN34_INTERNAL_99012b17_4_k_cu_e35814156thrust24THRUST_300001_SM_1000_NS12placeholders2_2E)
_ZN34_INTERNAL_99012b17_4_k_cu_e35814156thrust24THRUST_300001_SM_1000_NS12placeholders2_2E:
	.zero		1
	.type		_ZN34_INTERNAL_99012b17_4_k_cu_e35814154cuda3std3__45__cpo3endE,@object
	.size		_ZN34_INTERNAL_99012b17_4_k_cu_e35814154cuda3std3__45__cpo3endE,(_ZN34_INTERNAL_99012b17_4_k_cu_e35814154cuda3std6ranges3__45__cpo3endE - _ZN34_INTERNAL_99012b17_4_k_cu_e35814154cuda3std3__45__cpo3endE)
_ZN34_INTERNAL_99012b17_4_k_cu_e35814154cuda3std3__45__cpo3endE:
	.zero		1
	.type		_ZN34_INTERNAL_99012b17_4_k_cu_e35814154cuda3std6ranges3__45__cpo3endE,@object
	.size		_ZN34_INTERNAL_99012b17_4_k_cu_e35814154cuda3std6ranges3__45__cpo3endE,(_ZN34_INTERNAL_99012b17_4_k_cu_e35814156thrust24THRUST_300001_SM_1000_NS12placeholders2_6E - _ZN34_INTERNAL_99012b17_4_k_cu_e35814154cuda3std6ranges3__45__cpo3endE)
_ZN34_INTERNAL_99012b17_4_k_cu_e35814154cuda3std6ranges3__45__cpo3endE:
	.zero		1
	.type		_ZN34_INTERNAL_99012b17_4_k_cu_e35814156thrust24THRUST_300001_SM_1000_NS12placeholders2_6E,@object
	.size		_ZN34_INTERNAL_99012b17_4_k_cu_e35814156thrust24THRUST_300001_SM_1000_NS12placeholders2_6E,(_ZN34_INTERNAL_99012b17_4_k_cu_e35814154cuda3std3__45__cpo4rendE - _ZN34_INTERNAL_99012b17_4_k_cu_e35814156thrust24THRUST_300001_SM_1000_NS12placeholders2_6E)
_ZN34_INTERNAL_99012b17_4_k_cu_e35814156thrust24THRUST_300001_SM_1000_NS12placeholders2_6E:
	.zero		1
	.type		_ZN34_INTERNAL_99012b17_4_k_cu_e35814154cuda3std3__45__cpo4rendE,@object
	.size		_ZN34_INTERNAL_99012b17_4_k_cu_e35814154cuda3std3__45__cpo4rendE,(_ZN34_INTERNAL_99012b17_4_k_cu_e35814154cuda3std6ranges3__45__cpo9iter_swapE - _ZN34_INTERNAL_99012b17_4_k_cu_e35814154cuda3std3__45__cpo4rendE)
_ZN34_INTERNAL_99012b17_4_k_cu_e35814154cuda3std3__45__cpo4rendE:
	.zero		1
	.type		_ZN34_INTERNAL_99012b17_4_k_cu_e35814154cuda3std6ranges3__45__cpo9iter_swapE,@object
	.size		_ZN34_INTERNAL_99012b17_4_k_cu_e35814154cuda3std6ranges3__45__cpo9iter_swapE,(_ZN34_INTERNAL_99012b17_4_k_cu_e35814154cuda3std3__48unexpectE - _ZN34_INTERNAL_99012b17_4_k_cu_e35814154cuda3std6ranges3__45__cpo9iter_swapE)
_ZN34_INTERNAL_99012b17_4_k_cu_e35814154cuda3std6ranges3__45__cpo9iter_swapE:
	.zero		1
	.type		_ZN34_INTERNAL_99012b17_4_k_cu_e35814154cuda3std3__48unexpectE,@object
	.size		_ZN34_INTERNAL_99012b17_4_k_cu_e35814154cuda3std3__48unexpectE,(_ZN34_INTERNAL_99012b17_4_k_cu_e35814156thrust24THRUST_300001_SM_1000_NS8cuda_cub3parE - _ZN34_INTERNAL_99012b17_4_k_cu_e35814154cuda3std3__48unexpectE)
_ZN34_INTERNAL_99012b17_4_k_cu_e35814154cuda3std3__48unexpectE:
	.zero		1
	.type		_ZN34_INTERNAL_99012b17_4_k_cu_e35814156thrust24THRUST_300001_SM_1000_NS8cuda_cub3parE,@object
	.size		_ZN34_INTERNAL_99012b17_4_k_cu_e35814156thrust24THRUST_300001_SM_1000_NS8cuda_cub3parE,(_ZN34_INTERNAL_99012b17_4_k_cu_e35814156thrust24THRUST_300001_SM_1000_NS12placeholders2_4E - _ZN34_INTERNAL_99012b17_4_k_cu_e35814156thrust24THRUST_300001_SM_1000_NS8cuda_cub3parE)
_ZN34_INTERNAL_99012b17_4_k_cu_e35814156thrust24THRUST_300001_SM_1000_NS8cuda_cub3parE:
	.zero		1
	.type		_ZN34_INTERNAL_99012b17_4_k_cu_e35814156thrust24THRUST_300001_SM_1000_NS12placeholders2_4E,@object
	.size		_ZN34_INTERNAL_99012b17_4_k_cu_e35814156thrust24THRUST_300001_SM_1000_NS12placeholders2_4E,(_ZN34_INTERNAL_99012b17_4_k_cu_e35814154cuda3std3__45__cpo4cendE - _ZN34_INTERNAL_99012b17_4_k_cu_e35814156thrust24THRUST_300001_SM_1000_NS12placeholders2_4E)
_ZN34_INTERNAL_99012b17_4_k_cu_e35814156thrust24THRUST_300001_SM_1000_NS12placeholders2_4E:
	.zero		1
	.type		_ZN34_INTERNAL_99012b17_4_k_cu_e35814154cuda3std3__45__cpo4cendE,@object
	.size		_ZN34_INTERNAL_99012b17_4_k_cu_e35814154cuda3std3__45__cpo4cendE,(_ZN34_INTERNAL_99012b17_4_k_cu_e35814154cuda3std6ranges3__45__cpo4cendE - _ZN34_INTERNAL_99012b17_4_k_cu_e35814154cuda3std3__45__cpo4cendE)
_ZN34_INTERNAL_99012b17_4_k_cu_e35814154cuda3std3__45__cpo4cendE:
	.zero		1
	.type		_ZN34_INTERNAL_99012b17_4_k_cu_e35814154cuda3std6ranges3__45__cpo4cendE,@object
	.size		_ZN34_INTERNAL_99012b17_4_k_cu_e35814154cuda3std6ranges3__45__cpo4cendE,(_ZN34_INTERNAL_99012b17_4_k_cu_e35814154cuda3std3__420unreachable_sentinelE - _ZN34_INTERNAL_99012b17_4_k_cu_e35814154cuda3std6ranges3__45__cpo4cendE)
_ZN34_INTERNAL_99012b17_4_k_cu_e35814154cuda3std6ranges3__45__cpo4cendE:
	.zero		1
	.type		_ZN34_INTERNAL_99012b17_4_k_cu_e35814154cuda3std3__420unreachable_sentinelE,@object
	.size		_ZN34_INTERNAL_99012b17_4_k_cu_e35814154cuda3std3__420unreachable_sentinelE,(_ZN34_INTERNAL_99012b17_4_k_cu_e35814154cuda3std6ranges3__45__cpo5ssizeE - _ZN34_INTERNAL_99012b17_4_k_cu_e35814154cuda3std3__420unreachable_sentinelE)
_ZN34_INTERNAL_99012b17_4_k_cu_e35814154cuda3std3__420unreachable_sentinelE:
	.zero		1
	.type		_ZN34_INTERNAL_99012b17_4_k_cu_e35814154cuda3std6ranges3__45__cpo5ssizeE,@object
	.size		_ZN34_INTERNAL_99012b17_4_k_cu_e35814154cuda3std6ranges3__45__cpo5ssizeE,(_ZN34_INTERNAL_99012b17_4_k_cu_e35814156thrust24THRUST_300001_SM_1000_NS12placeholders2_8E - _ZN34_INTERNAL_99012b17_4_k_cu_e35814154cuda3std6ranges3__45__cpo5ssizeE)
_ZN34_INTERNAL_99012b17_4_k_cu_e35814154cuda3std6ranges3__45__cpo5ssizeE:
	.zero		1
	.type		_ZN34_INTERNAL_99012b17_4_k_cu_e35814156thrust24THRUST_300001_SM_1000_NS12placeholders2_8E,@object
	.size		_ZN34_INTERNAL_99012b17_4_k_cu_e35814156thrust24THRUST_300001_SM_1000_NS12placeholders2_8E,(_ZN34_INTERNAL_99012b17_4_k_cu_e35814154cuda3std3__45__cpo5crendE - _ZN34_INTERNAL_99012b17_4_k_cu_e35814156thrust24THRUST_300001_SM_1000_NS12placeholders2_8E)
_ZN34_INTERNAL_99012b17_4_k_cu_e35814156thrust24THRUST_300001_SM_1000_NS12placeholders2_8E:
	.zero		1
	.type		_ZN34_INTERNAL_99012b17_4_k_cu_e35814154cuda3std3__45__cpo5crendE,@object
	.size		_ZN34_INTERNAL_99012b17_4_k_cu_e35814154cuda3std3__45__cpo5crendE,(_ZN34_INTERNAL_99012b17_4_k_cu_e35814154cuda3std6ranges3__45__cpo4prevE - _ZN34_INTERNAL_99012b17_4_k_cu_e35814154cuda3std3__45__cpo5crendE)
_ZN34_INTERNAL_99012b17_4_k_cu_e35814154cuda3std3__45__cpo5crendE:
	.zero		1
	.type		_ZN34_INTERNAL_99012b17_4_k_cu_e35814154cuda3std6ranges3__45__cpo4prevE,@object
	.size		_ZN34_INTERNAL_99012b17_4_k_cu_e35814154cuda3std6ranges3__45__cpo4prevE,(_ZN34_INTERNAL_99012b17_4_k_cu_e35814154cuda3std6ranges3__45__cpo9iter_moveE - _ZN34_INTERNAL_99012b17_4_k_cu_e35814154cuda3std6ranges3__45__cpo4prevE)
_ZN34_INTERNAL_99012b17_4_k_cu_e35814154cuda3std6ranges3__45__cpo4prevE:
	.zero		1
	.type		_ZN34_INTERNAL_99012b17_4_k_cu_e35814154cuda3std6ranges3__45__cpo9iter_moveE,@object
	.size		_ZN34_INTERNAL_99012b17_4_k_cu_e35814154cuda3std6ranges3__45__cpo9iter_moveE,(_ZN34_INTERNAL_99012b17_4_k_cu_e35814156thrust24THRUST_300001_SM_1000_NS6system6detail10sequential3seqE - _ZN34_INTERNAL_99012b17_4_k_cu_e35814154cuda3std6ranges3__45__cpo9iter_moveE)
_ZN34_INTERNAL_99012b17_4_k_cu_e35814154cuda3std6ranges3__45__cpo9iter_moveE:
	.zero		1
	.type		_ZN34_INTERNAL_99012b17_4_k_cu_e35814156thrust24THRUST_300001_SM_1000_NS6system6detail10sequential3seqE,@object
	.size		_ZN34_INTERNAL_99012b17_4_k_cu_e35814156thrust24THRUST_300001_SM_1000_NS6system6detail10sequential3seqE,(.L_31 - _ZN34_INTERNAL_99012b17_4_k_cu_e35814156thrust24THRUST_300001_SM_1000_NS6system6detail10sequential3seqE)
_ZN34_INTERNAL_99012b17_4_k_cu_e35814156thrust24THRUST_300001_SM_1000_NS6system6detail10sequential3seqE:
	.zero		1
.L_31:


//--------------------- .nv.constant0._ZN3cub18CUB_300001_SM_10006detail8for_each13static_kernelINS2_12policy_hub_t12policy_500_tEmN6thrust24THRUST_300001_SM_1000_NS8cuda_cub20__uninitialized_fill7functorINS7_10device_ptrIfEEfEEEEvT0_T1_ --------------------------
	.section	.nv.constant0._ZN3cub18CUB_300001_SM_10006detail8for_each13static_kernelINS2_12policy_hub_t12policy_500_tEmN6thrust24THRUST_300001_SM_1000_NS8cuda_cub20__uninitialized_fill7functorINS7_10device_ptrIfEEfEEEEvT0_T1_,"a",@progbits
	.sectionflags	@""
	.align	4
.nv.constant0._ZN3cub18CUB_300001_SM_10006detail8for_each13static_kernelINS2_12policy_hub_t12policy_500_tEmN6thrust24THRUST_300001_SM_1000_NS8cuda_cub20__uninitialized_fill7functorINS7_10device_ptrIfEEfEEEEvT0_T1_:
	.zero		920


//--------------------- .nv.constant0._ZN3cub18CUB_300001_SM_10006detail11EmptyKernelIvEEvv --------------------------
	.section	.nv.constant0._ZN3cub18CUB_300001_SM_10006detail11EmptyKernelIvEEvv,"a",@progbits
	.sectionflags	@""
	.align	4
.nv.constant0._ZN3cub18CUB_300001_SM_10006detail11EmptyKernelIvEEvv:
	.zero		896


//--------------------- .nv.constant0._Z15matrixMulKernelIfEvPT_PKS0_S3_m --------------------------
	.section	.nv.constant0._Z15matrixMulKernelIfEvPT_PKS0_S3_m,"a",@progbits
	.sectionflags	@""
	.align	4
.nv.constant0._Z15matrixMulKernelIfEvPT_PKS0_S3_m:
	.zero		928


//--------------------- SYMBOLS --------------------------

	.type		.nv.reservedSmem.offset0,@object
	.size		.nv.reservedSmem.offset0,0x4
